	.target	sm_90a

	.elftype	@"ET_EXEC"


//--------------------- .note.nv.tkinfo           --------------------------
	.section	.note.nv.tkinfo,"",@"SHT_NOTE"
	.sectionflags	@"SHF_NOTE_NV_TKINFO"
	.tkinfo
        /*0018*/ 	.word	0x00000002
        /*0030*/ 	.string	""
        /*0030*/ 	.string	"ptxas"
        /*0030*/ 	.string	"Cuda compilation tools, release 13.0, V13.0.88"
        /*0030*/ 	.string	"Build cuda_13.0.r13.0/compiler.36424714_0"
        /*0030*/ 	.string	"-arch sm_90a -m 64 "



//--------------------- .note.nv.cuinfo           --------------------------
	.section	.note.nv.cuinfo,"",@"SHT_NOTE"
	.sectionflags	@"SHF_NOTE_NV_CUINFO"
        /*0018*/ 	.short	0x0002
        /*001a*/ 	.short	0x005a
        /*001c*/ 	.short	0x0082
	.zero		2


//--------------------- .nv.info                  --------------------------
	.section	.nv.info,"",@"SHT_CUDA_INFO"
	.align	4


	//----- nvinfo : EIATTR_REGCOUNT
	.align		4
        /*0000*/ 	.byte	0x04, 0x2f
        /*0002*/ 	.short	(.L_15 - .L_14)
	.align		4
.L_14:
        /*0004*/ 	.word	index@(_ZN7cutlass13device_kernelINS_4gemm6kernel13GemmUniversalIN4cute5tupleIJiiiiEEENS1_10collective13CollectiveMmaINS1_34MainloopSm90TmaGmmaWarpSpecializedILi17ENS5_IJNS4_1CILi2EEENSA_ILi1EEESC_EEENS1_35KernelTmaWarpSpecializedCooperativeEEENS5_IJNSA_ILi192EEENSA_ILi16EEENSA_ILi32EEEEEENS_6half_tENS5_IJlSC_lEEESK_SL_NS4_8TiledMMAINS4_8MMA_AtomIJNS4_4SM904GMMA25MMA_64x16x16_F32F16F16_SSILNSP_5MajorE0ELSR_0ELNSP_7ScaleInE1ELSS_1EEEEEENS4_6LayoutISD_NS5_IJSC_NSA_ILi0EEESW_EEEEENS5_IJNS4_10UnderscoreESZ_SZ_EEEEENS4_13SM90_TMA_LOADENS4_14ComposedLayoutINS4_7SwizzleILi2ELi4ELi3EEENS4_18smem_ptr_flag_bitsILi16EEENSV_INS5_IJNSA_ILi8EEESI_EEENS5_IJSI_SC_EEEEEEEvNS4_8identityENS4_23SM90_TMA_LOAD_MULTICASTES1C_vS1D_EENS_8epilogue10collective6detail29Sm90TmaWarpSpecializedAdapterINS1H_15DefaultEpilogueISK_SL_SL_NS1G_6thread17LinearCombinationISK_Li1EffLNS1L_9ScaleType4KindE0ELNS_15FloatRoundStyleE2ESK_EENS1_15EpilogueDefaultEEEEEvvEEEEvNT_6ParamsE)
        /*0008*/ 	.word	0x000000a8


	//----- nvinfo : EIATTR_FRAME_SIZE
	.align		4
.L_15:
        /*000c*/ 	.byte	0x04, 0x11
        /*000e*/ 	.short	(.L_17 - .L_16)
	.align		4
.L_16:
        /*0010*/ 	.word	index@(_ZN7cutlass13device_kernelINS_4gemm6kernel13GemmUniversalIN4cute5tupleIJiiiiEEENS1_10collective13CollectiveMmaINS1_34MainloopSm90TmaGmmaWarpSpecializedILi17ENS5_IJNS4_1CILi2EEENSA_ILi1EEESC_EEENS1_35KernelTmaWarpSpecializedCooperativeEEENS5_IJNSA_ILi192EEENSA_ILi16EEENSA_ILi32EEEEEENS_6half_tENS5_IJlSC_lEEESK_SL_NS4_8TiledMMAINS4_8MMA_AtomIJNS4_4SM904GMMA25MMA_64x16x16_F32F16F16_SSILNSP_5MajorE0ELSR_0ELNSP_7ScaleInE1ELSS_1EEEEEENS4_6LayoutISD_NS5_IJSC_NSA_ILi0EEESW_EEEEENS5_IJNS4_10UnderscoreESZ_SZ_EEEEENS4_13SM90_TMA_LOADENS4_14ComposedLayoutINS4_7SwizzleILi2ELi4ELi3EEENS4_18smem_ptr_flag_bitsILi16EEENSV_INS5_IJNSA_ILi8EEESI_EEENS5_IJSI_SC_EEEEEEEvNS4_8identityENS4_23SM90_TMA_LOAD_MULTICASTES1C_vS1D_EENS_8epilogue10collective6detail29Sm90TmaWarpSpecializedAdapterINS1H_15DefaultEpilogueISK_SL_SL_NS1G_6thread17LinearCombinationISK_Li1EffLNS1L_9ScaleType4KindE0ELNS_15FloatRoundStyleE2ESK_EENS1_15EpilogueDefaultEEEEEvvEEEEvNT_6ParamsE)
        /*0014*/ 	.word	0x00000000


	//----- nvinfo : EIATTR_MIN_STACK_SIZE
	.align		4
.L_17:
        /*0018*/ 	.byte	0x04, 0x12
        /*001a*/ 	.short	(.L_19 - .L_18)
	.align		4
.L_18:
        /*001c*/ 	.word	index@(_ZN7cutlass13device_kernelINS_4gemm6kernel13GemmUniversalIN4cute5tupleIJiiiiEEENS1_10collective13CollectiveMmaINS1_34MainloopSm90TmaGmmaWarpSpecializedILi17ENS5_IJNS4_1CILi2EEENSA_ILi1EEESC_EEENS1_35KernelTmaWarpSpecializedCooperativeEEENS5_IJNSA_ILi192EEENSA_ILi16EEENSA_ILi32EEEEEENS_6half_tENS5_IJlSC_lEEESK_SL_NS4_8TiledMMAINS4_8MMA_AtomIJNS4_4SM904GMMA25MMA_64x16x16_F32F16F16_SSILNSP_5MajorE0ELSR_0ELNSP_7ScaleInE1ELSS_1EEEEEENS4_6LayoutISD_NS5_IJSC_NSA_ILi0EEESW_EEEEENS5_IJNS4_10UnderscoreESZ_SZ_EEEEENS4_13SM90_TMA_LOADENS4_14ComposedLayoutINS4_7SwizzleILi2ELi4ELi3EEENS4_18smem_ptr_flag_bitsILi16EEENSV_INS5_IJNSA_ILi8EEESI_EEENS5_IJSI_SC_EEEEEEEvNS4_8identityENS4_23SM90_TMA_LOAD_MULTICASTES1C_vS1D_EENS_8epilogue10collective6detail29Sm90TmaWarpSpecializedAdapterINS1H_15DefaultEpilogueISK_SL_SL_NS1G_6thread17LinearCombinationISK_Li1EffLNS1L_9ScaleType4KindE0ELNS_15FloatRoundStyleE2ESK_EENS1_15EpilogueDefaultEEEEEvvEEEEvNT_6ParamsE)
        /*0020*/ 	.word	0x00000000
.L_19:


//--------------------- .nv.compat                --------------------------
	.section	.nv.compat,"",@"SHT_CUDA_COMPAT_INFO"
	.align	4
        /*0000*/ 	.byte	0x02, 0x09, 0x01, 0x00, 0x02, 0x02, 0x04, 0x00, 0x02, 0x05, 0x05, 0x00, 0x03, 0x07, 0x01, 0x01
        /*0010*/ 	.byte	0x02, 0x03, 0x01, 0x00, 0x02, 0x06, 0x01, 0x00, 0x04, 0x0b, 0x08, 0x00, 0x00, 0x00, 0x00, 0x00
        /*0020*/ 	.byte	0x00, 0x00, 0x00, 0x00


//--------------------- .nv.info._ZN7cutlass13device_kernelINS_4gemm6kernel13GemmUniversalIN4cute5tupleIJiiiiEEENS1_10collective13CollectiveMmaINS1_34MainloopSm90TmaGmmaWarpSpecializedILi17ENS5_IJNS4_1CILi2EEENSA_ILi1EEESC_EEENS1_35KernelTmaWarpSpecializedCooperativeEEENS5_IJNSA_ILi192EEENSA_ILi16EEENSA_ILi32EEEEEENS_6half_tENS5_IJlSC_lEEESK_SL_NS4_8TiledMMAINS4_8MMA_AtomIJNS4_4SM904GMMA25MMA_64x16x16_F32F16F16_SSILNSP_5MajorE0ELSR_0ELNSP_7ScaleInE1ELSS_1EEEEEENS4_6LayoutISD_NS5_IJSC_NSA_ILi0EEESW_EEEEENS5_IJNS4_10UnderscoreESZ_SZ_EEEEENS4_13SM90_TMA_LOADENS4_14ComposedLayoutINS4_7SwizzleILi2ELi4ELi3EEENS4_18smem_ptr_flag_bitsILi16EEENSV_INS5_IJNSA_ILi8EEESI_EEENS5_IJSI_SC_EEEEEEEvNS4_8identityENS4_23SM90_TMA_LOAD_MULTICASTES1C_vS1D_EENS_8epilogue10collective6detail29Sm90TmaWarpSpecializedAdapterINS1H_15DefaultEpilogueISK_SL_SL_NS1G_6thread17LinearCombinationISK_Li1EffLNS1L_9ScaleType4KindE0ELNS_15FloatRoundStyleE2ESK_EENS1_15EpilogueDefaultEEEEEvvEEEEvNT_6ParamsE --------------------------
	.section	.nv.info._ZN7cutlass13device_kernelINS_4gemm6kernel13GemmUniversalIN4cute5tupleIJiiiiEEENS1_10collective13CollectiveMmaINS1_34MainloopSm90TmaGmmaWarpSpecializedILi17ENS5_IJNS4_1CILi2EEENSA_ILi1EEESC_EEENS1_35KernelTmaWarpSpecializedCooperativeEEENS5_IJNSA_ILi192EEENSA_ILi16EEENSA_ILi32EEEEEENS_6half_tENS5_IJlSC_lEEESK_SL_NS4_8TiledMMAINS4_8MMA_AtomIJNS4_4SM904GMMA25MMA_64x16x16_F32F16F16_SSILNSP_5MajorE0ELSR_0ELNSP_7ScaleInE1ELSS_1EEEEEENS4_6LayoutISD_NS5_IJSC_NSA_ILi0EEESW_EEEEENS5_IJNS4_10UnderscoreESZ_SZ_EEEEENS4_13SM90_TMA_LOADENS4_14ComposedLayoutINS4_7SwizzleILi2ELi4ELi3EEENS4_18smem_ptr_flag_bitsILi16EEENSV_INS5_IJNSA_ILi8EEESI_EEENS5_IJSI_SC_EEEEEEEvNS4_8identityENS4_23SM90_TMA_LOAD_MULTICASTES1C_vS1D_EENS_8epilogue10collective6detail29Sm90TmaWarpSpecializedAdapterINS1H_15DefaultEpilogueISK_SL_SL_NS1G_6thread17LinearCombinationISK_Li1EffLNS1L_9ScaleType4KindE0ELNS_15FloatRoundStyleE2ESK_EENS1_15EpilogueDefaultEEEEEvvEEEEvNT_6ParamsE,"",@"SHT_CUDA_INFO"
	.sectionflags	@""
	.align	4


	//----- nvinfo : EIATTR_CUDA_API_VERSION
	.align		4
        /*0000*/ 	.byte	0x04, 0x37
        /*0002*/ 	.short	(.L_21 - .L_20)
.L_20:
        /*0004*/ 	.word	0x00000082


	//----- nvinfo : EIATTR_KPARAM_INFO
	.align		4
.L_21:
        /*0008*/ 	.byte	0x04, 0x17
        /*000a*/ 	.short	(.L_23 - .L_22)
.L_22:
        /*000c*/ 	.word	0x00000000
        /*0010*/ 	.short	0x0000
        /*0012*/ 	.short	0x0070
        /*0014*/ 	.byte	0x00, 0xf0, 0x01, 0x10


	//----- nvinfo : EIATTR_SPARSE_MMA_MASK
	.align		4
.L_23:
        /*0018*/ 	.byte	0x03, 0x50
        /*001a*/ 	.short	0x0000


	//----- nvinfo : EIATTR_MAXREG_COUNT
	.align		4
        /*001c*/ 	.byte	0x03, 0x1b
        /*001e*/ 	.short	0x00a8


	//----- nvinfo : EIATTR_NUM_BARRIERS
	.align		4
        /*0020*/ 	.byte	0x02, 0x4c
        /*0022*/ 	.byte	0x01
	.zero		1


	//----- nvinfo : EIATTR_EXTERNS
	.align		4
        /*0024*/ 	.byte	0x04, 0x0f
        /*0026*/ 	.short	(.L_25 - .L_24)


	//   ....[0]....
	.align		4
.L_24:
        /*0028*/ 	.word	index@(__assertfail)


	//----- nvinfo : EIATTR_MERCURY_ISA_VERSION
	.align		4
.L_25:
        /*002c*/ 	.byte	0x03, 0x5f
        /*002e*/ 	.short	0x0101


	//----- nvinfo : EIATTR_INT_WARP_WIDE_INSTR_OFFSETS
	.align		4
        /*0030*/ 	.byte	0x04, 0x31
        /*0032*/ 	.short	(.L_27 - .L_26)


	//   ....[0]....
.L_26:
        /*0034*/ 	.word	0x00000650


	//   ....[1]....
        /*0038*/ 	.word	0x00000680


	//   ....[2]....
        /*003c*/ 	.word	0x00000840


	//----- nvinfo : EIATTR_COOP_GROUP_MASK_REGIDS
	.align		4
.L_27:
        /*0040*/ 	.byte	0x04, 0x29
        /*0042*/ 	.short	(.L_29 - .L_28)


	//   ....[0]....
.L_28:
        /*0044*/ 	.word	0xffffffff


	//   ....[1]....
        /*0048*/ 	.word	0xffffffff


	//   ....[2]....
        /*004c*/ 	.word	0xffffffff


	//   ....[3]....
        /*0050*/ 	.word	0xffffffff


	//   ....[4]....
        /*0054*/ 	.word	0xffffffff


	//   ....[5]....
        /*0058*/ 	.word	0xffffffff


	//----- nvinfo : EIATTR_COOP_GROUP_INSTR_OFFSETS
	.align		4
.L_29:
        /*005c*/ 	.byte	0x04, 0x28
        /*005e*/ 	.short	(.L_31 - .L_30)


	//   ....[0]....
.L_30:
        /*0060*/ 	.word	0x00000060


	//   ....[1]....
        /*0064*/ 	.word	0x00000070


	//   ....[2]....
        /*0068*/ 	.word	0x00000130


	//   ....[3]....
        /*006c*/ 	.word	0x000004a0


	//   ....[4]....
        /*0070*/ 	.word	0x000009c0


	//   ....[5]....
        /*0074*/ 	.word	0x00001430


	//----- nvinfo : EIATTR_REG_RECONFIG
	.align		4
.L_31:
        /*0078*/ 	.byte	0x01, 0x54
	.zero		2


	//----- nvinfo : EIATTR_SYSCALL_OFFSETS
	.align		4
        /*007c*/ 	.byte	0x04, 0x46
        /*007e*/ 	.short	(.L_33 - .L_32)


	//   ....[0]....
.L_32:
        /*0080*/ 	.word	0x000015f0


	//----- nvinfo : EIATTR_MBARRIER_INSTR_OFFSETS
	.align		4
.L_33:
        /*0084*/ 	.byte	0x04, 0x39
        /*0086*/ 	.short	(.L_35 - .L_34)


	//   ....[0]....
.L_34:
        /*0088*/ 	.word	0x00000250
        /*008c*/ 	.word	0x000000ff
        /*0090*/ 	.word	0x00000000
        /*0094*/ 	.short	0x0100
        /*0096*/ 	.byte	0x08
	.zero		1


	//   ....[1]....
        /*0098*/ 	.word	0x00000260
        /*009c*/ 	.word	0x000000ff
        /*00a0*/ 	.word	0x00000088
        /*00a4*/ 	.short	0x0100
        /*00a6*/ 	.byte	0x08
	.zero		1


	//   ....[2]....
        /*00a8*/ 	.word	0x00000270
        /*00ac*/ 	.word	0x000000ff
        /*00b0*/ 	.word	0x00000008
        /*00b4*/ 	.short	0x0100
        /*00b6*/ 	.byte	0x08
	.zero		1


	//   ....[3]....
        /*00b8*/ 	.word	0x00000280
        /*00bc*/ 	.word	0x000000ff
        /*00c0*/ 	.word	0x00000090
        /*00c4*/ 	.short	0x0100
        /*00c6*/ 	.byte	0x08
	.zero		1


	//   ....[4]....
        /*00c8*/ 	.word	0x00000290
        /*00cc*/ 	.word	0x000000ff
        /*00d0*/ 	.word	0x00000010
        /*00d4*/ 	.short	0x0100
        /*00d6*/ 	.byte	0x08
	.zero		1


	//   ....[5]....
        /*00d8*/ 	.word	0x000002a0
        /*00dc*/ 	.word	0x000000ff
        /*00e0*/ 	.word	0x00000098
        /*00e4*/ 	.short	0x0100
        /*00e6*/ 	.byte	0x08
	.zero		1


	//   ....[6]....
        /*00e8*/ 	.word	0x000002b0
        /*00ec*/ 	.word	0x000000ff
        /*00f0*/ 	.word	0x00000018
        /*00f4*/ 	.short	0x0100
        /*00f6*/ 	.byte	0x08
	.zero		1


	//   ....[7]....
        /*00f8*/ 	.word	0x000002c0
        /*00fc*/ 	.word	0x000000ff
        /*0100*/ 	.word	0x000000a0
        /*0104*/ 	.short	0x0100
        /*0106*/ 	.byte	0x08
	.zero		1


	//   ....[8]....
        /*0108*/ 	.word	0x000002d0
        /*010c*/ 	.word	0x000000ff
        /*0110*/ 	.word	0x00000020
        /*0114*/ 	.short	0x0100
        /*0116*/ 	.byte	0x08
	.zero		1


	//   ....[9]....
        /*0118*/ 	.word	0x000002e0
        /*011c*/ 	.word	0x000000ff
        /*0120*/ 	.word	0x000000a8
        /*0124*/ 	.short	0x0100
        /*0126*/ 	.byte	0x08
	.zero		1


	//   ....[10]....
        /*0128*/ 	.word	0x000002f0
        /*012c*/ 	.word	0x000000ff
        /*0130*/ 	.word	0x00000028
        /*0134*/ 	.short	0x0100
        /*0136*/ 	.byte	0x08
	.zero		1


	//   ....[11]....
        /*0138*/ 	.word	0x00000300
        /*013c*/ 	.word	0x000000ff
        /*0140*/ 	.word	0x000000b0
        /*0144*/ 	.short	0x0100
        /*0146*/ 	.byte	0x08
	.zero		1


	//   ....[12]....
        /*0148*/ 	.word	0x00000310
        /*014c*/ 	.word	0x000000ff
        /*0150*/ 	.word	0x00000030
        /*0154*/ 	.short	0x0100
        /*0156*/ 	.byte	0x08
	.zero		1


	//   ....[13]....
        /*0158*/ 	.word	0x00000320
        /*015c*/ 	.word	0x000000ff
        /*0160*/ 	.word	0x000000b8
        /*0164*/ 	.short	0x0100
        /*0166*/ 	.byte	0x08
	.zero		1


	//   ....[14]....
        /*0168*/ 	.word	0x00000330
        /*016c*/ 	.word	0x000000ff
        /*0170*/ 	.word	0x00000038
        /*0174*/ 	.short	0x0100
        /*0176*/ 	.byte	0x08
	.zero		1


	//   ....[15]....
        /*0178*/ 	.word	0x00000340
        /*017c*/ 	.word	0x000000ff
        /*0180*/ 	.word	0x000000c0
        /*0184*/ 	.short	0x0100
        /*0186*/ 	.byte	0x08
	.zero		1


	//   ....[16]....
        /*0188*/ 	.word	0x00000350
        /*018c*/ 	.word	0x000000ff
        /*0190*/ 	.word	0x00000040
        /*0194*/ 	.short	0x0100
        /*0196*/ 	.byte	0x08
	.zero		1


	//   ....[17]....
        /*0198*/ 	.word	0x00000360
        /*019c*/ 	.word	0x000000ff
        /*01a0*/ 	.word	0x000000c8
        /*01a4*/ 	.short	0x0100
        /*01a6*/ 	.byte	0x08
	.zero		1


	//   ....[18]....
        /*01a8*/ 	.word	0x00000370
        /*01ac*/ 	.word	0x000000ff
        /*01b0*/ 	.word	0x00000048
        /*01b4*/ 	.short	0x0100
        /*01b6*/ 	.byte	0x08
	.zero		1


	//   ....[19]....
        /*01b8*/ 	.word	0x00000380
        /*01bc*/ 	.word	0x000000ff
        /*01c0*/ 	.word	0x000000d0
        /*01c4*/ 	.short	0x0100
        /*01c6*/ 	.byte	0x08
	.zero		1


	//   ....[20]....
        /*01c8*/ 	.word	0x00000390
        /*01cc*/ 	.word	0x000000ff
        /*01d0*/ 	.word	0x00000050
        /*01d4*/ 	.short	0x0100
        /*01d6*/ 	.byte	0x08
	.zero		1


	//   ....[21]....
        /*01d8*/ 	.word	0x000003a0
        /*01dc*/ 	.word	0x000000ff
        /*01e0*/ 	.word	0x000000d8
        /*01e4*/ 	.short	0x0100
        /*01e6*/ 	.byte	0x08
	.zero		1


	//   ....[22]....
        /*01e8*/ 	.word	0x000003b0
        /*01ec*/ 	.word	0x000000ff
        /*01f0*/ 	.word	0x00000058
        /*01f4*/ 	.short	0x0100
        /*01f6*/ 	.byte	0x08
	.zero		1


	//   ....[23]....
        /*01f8*/ 	.word	0x000003c0
        /*01fc*/ 	.word	0x000000ff
        /*0200*/ 	.word	0x000000e0
        /*0204*/ 	.short	0x0100
        /*0206*/ 	.byte	0x08
	.zero		1


	//   ....[24]....
        /*0208*/ 	.word	0x000003d0
        /*020c*/ 	.word	0x000000ff
        /*0210*/ 	.word	0x00000060
        /*0214*/ 	.short	0x0100
        /*0216*/ 	.byte	0x08
	.zero		1


	//   ....[25]....
        /*0218*/ 	.word	0x000003e0
        /*021c*/ 	.word	0x000000ff
        /*0220*/ 	.word	0x000000e8
        /*0224*/ 	.short	0x0100
        /*0226*/ 	.byte	0x08
	.zero		1


	//   ....[26]....
        /*0228*/ 	.word	0x000003f0
        /*022c*/ 	.word	0x000000ff
        /*0230*/ 	.word	0x00000068
        /*0234*/ 	.short	0x0100
        /*0236*/ 	.byte	0x08
	.zero		1


	//   ....[27]....
        /*0238*/ 	.word	0x00000400
        /*023c*/ 	.word	0x000000ff
        /*0240*/ 	.word	0x000000f0
        /*0244*/ 	.short	0x0100
        /*0246*/ 	.byte	0x08
	.zero		1


	//   ....[28]....
        /*0248*/ 	.word	0x00000410
        /*024c*/ 	.word	0x000000ff
        /*0250*/ 	.word	0x00000070
        /*0254*/ 	.short	0x0100
        /*0256*/ 	.byte	0x08
	.zero		1


	//   ....[29]....
        /*0258*/ 	.word	0x00000420
        /*025c*/ 	.word	0x000000ff
        /*0260*/ 	.word	0x000000f8
        /*0264*/ 	.short	0x0100
        /*0266*/ 	.byte	0x08
	.zero		1


	//   ....[30]....
        /*0268*/ 	.word	0x00000430
        /*026c*/ 	.word	0x000000ff
        /*0270*/ 	.word	0x00000078
        /*0274*/ 	.short	0x0100
        /*0276*/ 	.byte	0x08
	.zero		1


	//   ....[31]....
        /*0278*/ 	.word	0x00000440
        /*027c*/ 	.word	0x000000ff
        /*0280*/ 	.word	0x00000100
        /*0284*/ 	.short	0x0100
        /*0286*/ 	.byte	0x08
	.zero		1


	//   ....[32]....
        /*0288*/ 	.word	0x00000450
        /*028c*/ 	.word	0x000000ff
        /*0290*/ 	.word	0x00000080
        /*0294*/ 	.short	0x0100
        /*0296*/ 	.byte	0x08
	.zero		1


	//   ....[33]....
        /*0298*/ 	.word	0x00000460
        /*029c*/ 	.word	0x000000ff
        /*02a0*/ 	.word	0x00000108
        /*02a4*/ 	.short	0x0100
        /*02a6*/ 	.byte	0x08
	.zero		1


	//   ....[34]....
        /*02a8*/ 	.word	0x000008c0
        /*02ac*/ 	.word	0x000000ff
        /*02b0*/ 	.word	0x00000120
        /*02b4*/ 	.short	0x0100
        /*02b6*/ 	.byte	0x06
	.zero		1


	//   ....[35]....
        /*02b8*/ 	.word	0x00000950
        /*02bc*/ 	.word	0x000000ff
        /*02c0*/ 	.word	0x00000128
        /*02c4*/ 	.short	0x0100
        /*02c6*/ 	.byte	0x06
	.zero		1


	//   ....[36]....
        /*02c8*/ 	.word	0x000016b0
        /*02cc*/ 	.word	0x00000003
        /*02d0*/ 	.word	0x00000000
        /*02d4*/ 	.short	0x010a
        /*02d6*/ 	.byte	0x3f
	.zero		1


	//   ....[37]....
        /*02d8*/ 	.word	0x000016f0
        /*02dc*/ 	.word	0x00000003
        /*02e0*/ 	.word	0x00000000
        /*02e4*/ 	.short	0x010a
        /*02e6*/ 	.byte	0x3f
	.zero		1


	//   ....[38]....
        /*02e8*/ 	.word	0x00001aa0
        /*02ec*/ 	.word	0x00000005
        /*02f0*/ 	.word	0x00000000
        /*02f4*/ 	.short	0x010a
        /*02f6*/ 	.byte	0x3f
	.zero		1


	//   ....[39]....
        /*02f8*/ 	.word	0x00001ae0
        /*02fc*/ 	.word	0x00000005
        /*0300*/ 	.word	0x00000000
        /*0304*/ 	.short	0x010a
        /*0306*/ 	.byte	0x3f
	.zero		1


	//   ....[40]....
        /*0308*/ 	.word	0x00001d20
        /*030c*/ 	.word	0x00000005
        /*0310*/ 	.word	0x00000000
        /*0314*/ 	.short	0x0101
        /*0316*/ 	.byte	0x3f
	.zero		1


	//   ....[41]....
        /*0318*/ 	.word	0x00001f40
        /*031c*/ 	.word	0x00000003
        /*0320*/ 	.word	0x00000000
        /*0324*/ 	.short	0x0101
        /*0326*/ 	.byte	0x3f
	.zero		1


	//   ....[42]....
        /*0328*/ 	.word	0x000047a0
        /*032c*/ 	.word	0x00000018
        /*0330*/ 	.word	0x00000088
        /*0334*/ 	.short	0x010a
        /*0336*/ 	.byte	0x3f
	.zero		1


	//   ....[43]....
        /*0338*/ 	.word	0x00004b20
        /*033c*/ 	.word	0x00000003
        /*0340*/ 	.word	0x00000128
        /*0344*/ 	.short	0x0101
        /*0346*/ 	.byte	0x3f
	.zero		1


	//   ....[44]....
        /*0348*/ 	.word	0x00005280
        /*034c*/ 	.word	0x00000007
        /*0350*/ 	.word	0x00000000
        /*0354*/ 	.short	0x010a
        /*0356*/ 	.byte	0x3f
	.zero		1


	//   ....[45]....
        /*0358*/ 	.word	0x00005300
        /*035c*/ 	.word	0x00000009
        /*0360*/ 	.word	0x00000000
        /*0364*/ 	.short	0x010a
        /*0366*/ 	.byte	0x3f
	.zero		1


	//   ....[46]....
        /*0368*/ 	.word	0x00005390
        /*036c*/ 	.word	0x00000006
        /*0370*/ 	.word	0x00000000
        /*0374*/ 	.short	0x010a
        /*0376*/ 	.byte	0x3f
	.zero		1


	//   ....[47]....
        /*0378*/ 	.word	0x00005420
        /*037c*/ 	.word	0x00000009
        /*0380*/ 	.word	0x00000000
        /*0384*/ 	.short	0x010a
        /*0386*/ 	.byte	0x3f
	.zero		1


	//   ....[48]....
        /*0388*/ 	.word	0x000054b0
        /*038c*/ 	.word	0x00000006
        /*0390*/ 	.word	0x00000000
        /*0394*/ 	.short	0x010a
        /*0396*/ 	.byte	0x3f
	.zero		1


	//   ....[49]....
        /*0398*/ 	.word	0x00005540
        /*039c*/ 	.word	0x00000009
        /*03a0*/ 	.word	0x00000000
        /*03a4*/ 	.short	0x010a
        /*03a6*/ 	.byte	0x3f
	.zero		1


	//   ....[50]....
        /*03a8*/ 	.word	0x000055d0
        /*03ac*/ 	.word	0x00000006
        /*03b0*/ 	.word	0x00000000
        /*03b4*/ 	.short	0x010a
        /*03b6*/ 	.byte	0x3f
	.zero		1


	//   ....[51]....
        /*03b8*/ 	.word	0x00005660
        /*03bc*/ 	.word	0x00000009
        /*03c0*/ 	.word	0x00000000
        /*03c4*/ 	.short	0x010a
        /*03c6*/ 	.byte	0x3f
	.zero		1


	//   ....[52]....
        /*03c8*/ 	.word	0x000056f0
        /*03cc*/ 	.word	0x00000006
        /*03d0*/ 	.word	0x00000000
        /*03d4*/ 	.short	0x010a
        /*03d6*/ 	.byte	0x3f
	.zero		1


	//   ....[53]....
        /*03d8*/ 	.word	0x00005780
        /*03dc*/ 	.word	0x00000009
        /*03e0*/ 	.word	0x00000000
        /*03e4*/ 	.short	0x010a
        /*03e6*/ 	.byte	0x3f
	.zero		1


	//   ....[54]....
        /*03e8*/ 	.word	0x00005810
        /*03ec*/ 	.word	0x00000006
        /*03f0*/ 	.word	0x00000000
        /*03f4*/ 	.short	0x010a
        /*03f6*/ 	.byte	0x3f
	.zero		1


	//   ....[55]....
        /*03f8*/ 	.word	0x000058a0
        /*03fc*/ 	.word	0x00000009
        /*0400*/ 	.word	0x00000000
        /*0404*/ 	.short	0x010a
        /*0406*/ 	.byte	0x3f
	.zero		1


	//   ....[56]....
        /*0408*/ 	.word	0x00005930
        /*040c*/ 	.word	0x00000006
        /*0410*/ 	.word	0x00000000
        /*0414*/ 	.short	0x010a
        /*0416*/ 	.byte	0x3f
	.zero		1


	//   ....[57]....
        /*0418*/ 	.word	0x000059c0
        /*041c*/ 	.word	0x00000009
        /*0420*/ 	.word	0x00000000
        /*0424*/ 	.short	0x010a
        /*0426*/ 	.byte	0x3f
	.zero		1


	//   ....[58]....
        /*0428*/ 	.word	0x00005a50
        /*042c*/ 	.word	0x00000006
        /*0430*/ 	.word	0x00000000
        /*0434*/ 	.short	0x010a
        /*0436*/ 	.byte	0x3f
	.zero		1


	//   ....[59]....
        /*0438*/ 	.word	0x00005ae0
        /*043c*/ 	.word	0x00000009
        /*0440*/ 	.word	0x00000000
        /*0444*/ 	.short	0x010a
        /*0446*/ 	.byte	0x3f
	.zero		1


	//   ....[60]....
        /*0448*/ 	.word	0x00005b70
        /*044c*/ 	.word	0x00000003
        /*0450*/ 	.word	0x00000000
        /*0454*/ 	.short	0x010a
        /*0456*/ 	.byte	0x3f
	.zero		1


	//   ....[61]....
        /*0458*/ 	.word	0x00005bd0
        /*045c*/ 	.word	0x00000003
        /*0460*/ 	.word	0x00000000
        /*0464*/ 	.short	0x010a
        /*0466*/ 	.byte	0x3f
	.zero		1


	//   ....[62]....
        /*0468*/ 	.word	0x00005c20
        /*046c*/ 	.word	0x00000005
        /*0470*/ 	.word	0x00000000
        /*0474*/ 	.short	0x010a
        /*0476*/ 	.byte	0x3f
	.zero		1


	//   ....[63]....
        /*0478*/ 	.word	0x00005cf0
        /*047c*/ 	.word	0x00000018
        /*0480*/ 	.word	0x00000088
        /*0484*/ 	.short	0x010a
        /*0486*/ 	.byte	0x3f
	.zero		1


	//   ....[64]....
        /*0488*/ 	.word	0x00005dc0
        /*048c*/ 	.word	0x00000007
        /*0490*/ 	.word	0x00000000
        /*0494*/ 	.short	0x010a
        /*0496*/ 	.byte	0x3f
	.zero		1


	//   ....[65]....
        /*0498*/ 	.word	0x00005e10
        /*049c*/ 	.word	0x00000009
        /*04a0*/ 	.word	0x00000000
        /*04a4*/ 	.short	0x010a
        /*04a6*/ 	.byte	0x3f
	.zero		1


	//   ....[66]....
        /*04a8*/ 	.word	0x00005e60
        /*04ac*/ 	.word	0x00000006
        /*04b0*/ 	.word	0x00000000
        /*04b4*/ 	.short	0x010a
        /*04b6*/ 	.byte	0x3f
	.zero		1


	//   ....[67]....
        /*04b8*/ 	.word	0x00005eb0
        /*04bc*/ 	.word	0x00000009
        /*04c0*/ 	.word	0x00000000
        /*04c4*/ 	.short	0x010a
        /*04c6*/ 	.byte	0x3f
	.zero		1


	//   ....[68]....
        /*04c8*/ 	.word	0x00005f00
        /*04cc*/ 	.word	0x00000006
        /*04d0*/ 	.word	0x00000000
        /*04d4*/ 	.short	0x010a
        /*04d6*/ 	.byte	0x3f
	.zero		1


	//   ....[69]....
        /*04d8*/ 	.word	0x00005f50
        /*04dc*/ 	.word	0x00000009
        /*04e0*/ 	.word	0x00000000
        /*04e4*/ 	.short	0x010a
        /*04e6*/ 	.byte	0x3f
	.zero		1


	//   ....[70]....
        /*04e8*/ 	.word	0x00005fa0
        /*04ec*/ 	.word	0x00000006
        /*04f0*/ 	.word	0x00000000
        /*04f4*/ 	.short	0x010a
        /*04f6*/ 	.byte	0x3f
	.zero		1


	//   ....[71]....
        /*04f8*/ 	.word	0x00005ff0
        /*04fc*/ 	.word	0x00000009
        /*0500*/ 	.word	0x00000000
        /*0504*/ 	.short	0x010a
        /*0506*/ 	.byte	0x3f
	.zero		1


	//   ....[72]....
        /*0508*/ 	.word	0x00006040
        /*050c*/ 	.word	0x00000006
        /*0510*/ 	.word	0x00000000
        /*0514*/ 	.short	0x010a
        /*0516*/ 	.byte	0x3f
	.zero		1


	//   ....[73]....
        /*0518*/ 	.word	0x00006090
        /*051c*/ 	.word	0x00000009
        /*0520*/ 	.word	0x00000000
        /*0524*/ 	.short	0x010a
        /*0526*/ 	.byte	0x3f
	.zero		1


	//   ....[74]....
        /*0528*/ 	.word	0x000060e0
        /*052c*/ 	.word	0x00000006
        /*0530*/ 	.word	0x00000000
        /*0534*/ 	.short	0x010a
        /*0536*/ 	.byte	0x3f
	.zero		1


	//   ....[75]....
        /*0538*/ 	.word	0x00006130
        /*053c*/ 	.word	0x00000009
        /*0540*/ 	.word	0x00000000
        /*0544*/ 	.short	0x010a
        /*0546*/ 	.byte	0x3f
	.zero		1


	//   ....[76]....
        /*0548*/ 	.word	0x00006180
        /*054c*/ 	.word	0x00000006
        /*0550*/ 	.word	0x00000000
        /*0554*/ 	.short	0x010a
        /*0556*/ 	.byte	0x3f
	.zero		1


	//   ....[77]....
        /*0558*/ 	.word	0x000061d0
        /*055c*/ 	.word	0x00000009
        /*0560*/ 	.word	0x00000000
        /*0564*/ 	.short	0x010a
        /*0566*/ 	.byte	0x3f
	.zero		1


	//   ....[78]....
        /*0568*/ 	.word	0x00006220
        /*056c*/ 	.word	0x00000006
        /*0570*/ 	.word	0x00000000
        /*0574*/ 	.short	0x010a
        /*0576*/ 	.byte	0x3f
	.zero		1


	//   ....[79]....
        /*0578*/ 	.word	0x00006270
        /*057c*/ 	.word	0x00000009
        /*0580*/ 	.word	0x00000000
        /*0584*/ 	.short	0x010a
        /*0586*/ 	.byte	0x3f
	.zero		1


	//----- nvinfo : EIATTR_NUM_MBARRIERS
	.align		4
.L_35:
        /*0588*/ 	.byte	0x03, 0x38
        /*058a*/ 	.short	0x0024


	//----- nvinfo : EIATTR_EXIT_INSTR_OFFSETS
	.align		4
        /*058c*/ 	.byte	0x04, 0x1c
        /*058e*/ 	.short	(.L_37 - .L_36)


	//   ....[0]....
.L_36:
        /*0590*/ 	.word	0x00000b30


	//   ....[1]....
        /*0594*/ 	.word	0x00001360


	//   ....[2]....
        /*0598*/ 	.word	0x00003e90


	//   ....[3]....
        /*059c*/ 	.word	0x00004410


	//   ....[4]....
        /*05a0*/ 	.word	0x00005bc0


	//----- nvinfo : EIATTR_MAX_THREADS
	.align		4
.L_37:
        /*05a4*/ 	.byte	0x04, 0x05
        /*05a6*/ 	.short	(.L_39 - .L_38)
.L_38:
        /*05a8*/ 	.word	0x00000180
        /*05ac*/ 	.word	0x00000001
        /*05b0*/ 	.word	0x00000001


	//----- nvinfo : EIATTR_CRS_STACK_SIZE
	.align		4
.L_39:
        /*05b4*/ 	.byte	0x04, 0x1e
        /*05b6*/ 	.short	(.L_41 - .L_40)
.L_40:
        /*05b8*/ 	.word	0x00000000


	//----- nvinfo : EIATTR_CBANK_PARAM_SIZE
	.align		4
.L_41:
        /*05bc*/ 	.byte	0x03, 0x19
        /*05be*/ 	.short	0x0470


	//----- nvinfo : EIATTR_PARAM_CBANK
	.align		4
        /*05c0*/ 	.byte	0x04, 0x0a
        /*05c2*/ 	.short	(.L_43 - .L_42)
	.align		4
.L_42:
        /*05c4*/ 	.word	index@(.nv.constant0._ZN7cutlass13device_kernelINS_4gemm6kernel13GemmUniversalIN4cute5tupleIJiiiiEEENS1_10collective13CollectiveMmaINS1_34MainloopSm90TmaGmmaWarpSpecializedILi17ENS5_IJNS4_1CILi2EEENSA_ILi1EEESC_EEENS1_35KernelTmaWarpSpecializedCooperativeEEENS5_IJNSA_ILi192EEENSA_ILi16EEENSA_ILi32EEEEEENS_6half_tENS5_IJlSC_lEEESK_SL_NS4_8TiledMMAINS4_8MMA_AtomIJNS4_4SM904GMMA25MMA_64x16x16_F32F16F16_SSILNSP_5MajorE0ELSR_0ELNSP_7ScaleInE1ELSS_1EEEEEENS4_6LayoutISD_NS5_IJSC_NSA_ILi0EEESW_EEEEENS5_IJNS4_10UnderscoreESZ_SZ_EEEEENS4_13SM90_TMA_LOADENS4_14ComposedLayoutINS4_7SwizzleILi2ELi4ELi3EEENS4_18smem_ptr_flag_bitsILi16EEENSV_INS5_IJNSA_ILi8EEESI_EEENS5_IJSI_SC_EEEEEEEvNS4_8identityENS4_23SM90_TMA_LOAD_MULTICASTES1C_vS1D_EENS_8epilogue10collective6detail29Sm90TmaWarpSpecializedAdapterINS1H_15DefaultEpilogueISK_SL_SL_NS1G_6thread17LinearCombinationISK_Li1EffLNS1L_9ScaleType4KindE0ELNS_15FloatRoundStyleE2ESK_EENS1_15EpilogueDefaultEEEEEvvEEEEvNT_6ParamsE)
        /*05c8*/ 	.short	0x0210
        /*05ca*/ 	.short	0x0470


	//----- nvinfo : EIATTR_SW_WAR
	.align		4
.L_43:
        /*05cc*/ 	.byte	0x04, 0x36
        /*05ce*/ 	.short	(.L_45 - .L_44)
.L_44:
        /*05d0*/ 	.word	0x00000008
.L_45:


//--------------------- .nv.callgraph             --------------------------
	.section	.nv.callgraph,"",@"SHT_CUDA_CALLGRAPH"
	.align	4
	.sectionentsize	8
	.align		4
        /*0000*/ 	.word	0x00000000
	.align		4
        /*0004*/ 	.word	0xffffffff
	.align		4
        /*0008*/ 	.word	index@(_ZN7cutlass13device_kernelINS_4gemm6kernel13GemmUniversalIN4cute5tupleIJiiiiEEENS1_10collective13CollectiveMmaINS1_34MainloopSm90TmaGmmaWarpSpecializedILi17ENS5_IJNS4_1CILi2EEENSA_ILi1EEESC_EEENS1_35KernelTmaWarpSpecializedCooperativeEEENS5_IJNSA_ILi192EEENSA_ILi16EEENSA_ILi32EEEEEENS_6half_tENS5_IJlSC_lEEESK_SL_NS4_8TiledMMAINS4_8MMA_AtomIJNS4_4SM904GMMA25MMA_64x16x16_F32F16F16_SSILNSP_5MajorE0ELSR_0ELNSP_7ScaleInE1ELSS_1EEEEEENS4_6LayoutISD_NS5_IJSC_NSA_ILi0EEESW_EEEEENS5_IJNS4_10UnderscoreESZ_SZ_EEEEENS4_13SM90_TMA_LOADENS4_14ComposedLayoutINS4_7SwizzleILi2ELi4ELi3EEENS4_18smem_ptr_flag_bitsILi16EEENSV_INS5_IJNSA_ILi8EEESI_EEENS5_IJSI_SC_EEEEEEEvNS4_8identityENS4_23SM90_TMA_LOAD_MULTICASTES1C_vS1D_EENS_8epilogue10collective6detail29Sm90TmaWarpSpecializedAdapterINS1H_15DefaultEpilogueISK_SL_SL_NS1G_6thread17LinearCombinationISK_Li1EffLNS1L_9ScaleType4KindE0ELNS_15FloatRoundStyleE2ESK_EENS1_15EpilogueDefaultEEEEEvvEEEEvNT_6ParamsE)
	.align		4
        /*000c*/ 	.word	index@(__assertfail)
	.align		4
        /*0010*/ 	.word	0x00000000
	.align		4
        /*0014*/ 	.word	0xfffffffe
	.align		4
        /*0018*/ 	.word	0x00000000
	.align		4
        /*001c*/ 	.word	0xfffffffd
	.align		4
        /*0020*/ 	.word	0x00000000
	.align		4
        /*0024*/ 	.word	0xfffffffc


//--------------------- .nv.constant4             --------------------------
	.section	.nv.constant4,"a",@progbits
	.align	8
	.align		8
.nv.constant4:
        /*0000*/ 	.dword	__assertfail
	.align		8
        /*0008*/ 	.dword	__unnamed_1
	.align		8
        /*0010*/ 	.dword	_ZN39_INTERNAL_66b7af38_4_k_cu_dcdcbaa9_57694cuda3std3__45__cpo5beginE
	.align		8
        /*0018*/ 	.dword	_ZN39_INTERNAL_66b7af38_4_k_cu_dcdcbaa9_57694cuda3std3__45__cpo3endE
	.align		8
        /*0020*/ 	.dword	_ZN39_INTERNAL_66b7af38_4_k_cu_dcdcbaa9_57694cuda3std3__45__cpo6cbeginE
	.align		8
        /*0028*/ 	.dword	_ZN39_INTERNAL_66b7af38_4_k_cu_dcdcbaa9_57694cuda3std3__45__cpo4cendE
	.align		8
        /*0030*/ 	.dword	_ZN39_INTERNAL_66b7af38_4_k_cu_dcdcbaa9_57694cuda3std3__441_GLOBAL__N__66b7af38_4_k_cu_dcdcbaa9_57696ignoreE
	.align		8
        /*0038*/ 	.dword	_ZN39_INTERNAL_66b7af38_4_k_cu_dcdcbaa9_57694cuda3std3__419piecewise_constructE
	.align		8
        /*0040*/ 	.dword	_ZN39_INTERNAL_66b7af38_4_k_cu_dcdcbaa9_57694cuda3std3__48in_placeE
	.align		8
        /*0048*/ 	.dword	_ZN39_INTERNAL_66b7af38_4_k_cu_dcdcbaa9_57694cuda3std6ranges3__45__cpo4swapE
	.align		8
        /*0050*/ 	.dword	_ZN39_INTERNAL_66b7af38_4_k_cu_dcdcbaa9_57694cuda3std6ranges3__45__cpo9iter_moveE
	.align		8
        /*0058*/ 	.dword	_ZN39_INTERNAL_66b7af38_4_k_cu_dcdcbaa9_57694cute7productE
	.align		8
        /*0060*/ 	.dword	_ZN39_INTERNAL_66b7af38_4_k_cu_dcdcbaa9_57694cute1_E
	.align		8
        /*0068*/ 	.dword	$str$22
	.align		8
        /*0070*/ 	.dword	$str$23


//--------------------- .text._ZN7cutlass13device_kernelINS_4gemm6kernel13GemmUniversalIN4cute5tupleIJiiiiEEENS1_10collective13CollectiveMmaINS1_34MainloopSm90TmaGmmaWarpSpecializedILi17ENS5_IJNS4_1CILi2EEENSA_ILi1EEESC_EEENS1_35KernelTmaWarpSpecializedCooperativeEEENS5_IJNSA_ILi192EEENSA_ILi16EEENSA_ILi32EEEEEENS_6half_tENS5_IJlSC_lEEESK_SL_NS4_8TiledMMAINS4_8MMA_AtomIJNS4_4SM904GMMA25MMA_64x16x16_F32F16F16_SSILNSP_5MajorE0ELSR_0ELNSP_7ScaleInE1ELSS_1EEEEEENS4_6LayoutISD_NS5_IJSC_NSA_ILi0EEESW_EEEEENS5_IJNS4_10UnderscoreESZ_SZ_EEEEENS4_13SM90_TMA_LOADENS4_14ComposedLayoutINS4_7SwizzleILi2ELi4ELi3EEENS4_18smem_ptr_flag_bitsILi16EEENSV_INS5_IJNSA_ILi8EEESI_EEENS5_IJSI_SC_EEEEEEEvNS4_8identityENS4_23SM90_TMA_LOAD_MULTICASTES1C_vS1D_EENS_8epilogue10collective6detail29Sm90TmaWarpSpecializedAdapterINS1H_15DefaultEpilogueISK_SL_SL_NS1G_6thread17LinearCombinationISK_Li1EffLNS1L_9ScaleType4KindE0ELNS_15FloatRoundStyleE2ESK_EENS1_15EpilogueDefaultEEEEEvvEEEEvNT_6ParamsE --------------------------
	.section	.text._ZN7cutlass13device_kernelINS_4gemm6kernel13GemmUniversalIN4cute5tupleIJiiiiEEENS1_10collective13CollectiveMmaINS1_34MainloopSm90TmaGmmaWarpSpecializedILi17ENS5_IJNS4_1CILi2EEENSA_ILi1EEESC_EEENS1_35KernelTmaWarpSpecializedCooperativeEEENS5_IJNSA_ILi192EEENSA_ILi16EEENSA_ILi32EEEEEENS_6half_tENS5_IJlSC_lEEESK_SL_NS4_8TiledMMAINS4_8MMA_AtomIJNS4_4SM904GMMA25MMA_64x16x16_F32F16F16_SSILNSP_5MajorE0ELSR_0ELNSP_7ScaleInE1ELSS_1EEEEEENS4_6LayoutISD_NS5_IJSC_NSA_ILi0EEESW_EEEEENS5_IJNS4_10UnderscoreESZ_SZ_EEEEENS4_13SM90_TMA_LOADENS4_14ComposedLayoutINS4_7SwizzleILi2ELi4ELi3EEENS4_18smem_ptr_flag_bitsILi16EEENSV_INS5_IJNSA_ILi8EEESI_EEENS5_IJSI_SC_EEEEEEEvNS4_8identityENS4_23SM90_TMA_LOAD_MULTICASTES1C_vS1D_EENS_8epilogue10collective6detail29Sm90TmaWarpSpecializedAdapterINS1H_15DefaultEpilogueISK_SL_SL_NS1G_6thread17LinearCombinationISK_Li1EffLNS1L_9ScaleType4KindE0ELNS_15FloatRoundStyleE2ESK_EENS1_15EpilogueDefaultEEEEEvvEEEEvNT_6ParamsE,"ax",@progbits
	.align	128
.text._ZN7cutlass13device_kernelINS_4gemm6kernel13GemmUniversalIN4cute5tupleIJiiiiEEENS1_10collective13CollectiveMmaINS1_34MainloopSm90TmaGmmaWarpSpecializedILi17ENS5_IJNS4_1CILi2EEENSA_ILi1EEESC_EEENS1_35KernelTmaWarpSpecializedCooperativeEEENS5_IJNSA_ILi192EEENSA_ILi16EEENSA_ILi32EEEEEENS_6half_tENS5_IJlSC_lEEESK_SL_NS4_8TiledMMAINS4_8MMA_AtomIJNS4_4SM904GMMA25MMA_64x16x16_F32F16F16_SSILNSP_5MajorE0ELSR_0ELNSP_7ScaleInE1ELSS_1EEEEEENS4_6LayoutISD_NS5_IJSC_NSA_ILi0EEESW_EEEEENS5_IJNS4_10UnderscoreESZ_SZ_EEEEENS4_13SM90_TMA_LOADENS4_14ComposedLayoutINS4_7SwizzleILi2ELi4ELi3EEENS4_18smem_ptr_flag_bitsILi16EEENSV_INS5_IJNSA_ILi8EEESI_EEENS5_IJSI_SC_EEEEEEEvNS4_8identityENS4_23SM90_TMA_LOAD_MULTICASTES1C_vS1D_EENS_8epilogue10collective6detail29Sm90TmaWarpSpecializedAdapterINS1H_15DefaultEpilogueISK_SL_SL_NS1G_6thread17LinearCombinationISK_Li1EffLNS1L_9ScaleType4KindE0ELNS_15FloatRoundStyleE2ESK_EENS1_15EpilogueDefaultEEEEEvvEEEEvNT_6ParamsE:
        .type           _ZN7cutlass13device_kernelINS_4gemm6kernel13GemmUniversalIN4cute5tupleIJiiiiEEENS1_10collective13CollectiveMmaINS1_34MainloopSm90TmaGmmaWarpSpecializedILi17ENS5_IJNS4_1CILi2EEENSA_ILi1EEESC_EEENS1_35KernelTmaWarpSpecializedCooperativeEEENS5_IJNSA_ILi192EEENSA_ILi16EEENSA_ILi32EEEEEENS_6half_tENS5_IJlSC_lEEESK_SL_NS4_8TiledMMAINS4_8MMA_AtomIJNS4_4SM904GMMA25MMA_64x16x16_F32F16F16_SSILNSP_5MajorE0ELSR_0ELNSP_7ScaleInE1ELSS_1EEEEEENS4_6LayoutISD_NS5_IJSC_NSA_ILi0EEESW_EEEEENS5_IJNS4_10UnderscoreESZ_SZ_EEEEENS4_13SM90_TMA_LOADENS4_14ComposedLayoutINS4_7SwizzleILi2ELi4ELi3EEENS4_18smem_ptr_flag_bitsILi16EEENSV_INS5_IJNSA_ILi8EEESI_EEENS5_IJSI_SC_EEEEEEEvNS4_8identityENS4_23SM90_TMA_LOAD_MULTICASTES1C_vS1D_EENS_8epilogue10collective6detail29Sm90TmaWarpSpecializedAdapterINS1H_15DefaultEpilogueISK_SL_SL_NS1G_6thread17LinearCombinationISK_Li1EffLNS1L_9ScaleType4KindE0ELNS_15FloatRoundStyleE2ESK_EENS1_15EpilogueDefaultEEEEEvvEEEEvNT_6ParamsE,@function
        .size           _ZN7cutlass13device_kernelINS_4gemm6kernel13GemmUniversalIN4cute5tupleIJiiiiEEENS1_10collective13CollectiveMmaINS1_34MainloopSm90TmaGmmaWarpSpecializedILi17ENS5_IJNS4_1CILi2EEENSA_ILi1EEESC_EEENS1_35KernelTmaWarpSpecializedCooperativeEEENS5_IJNSA_ILi192EEENSA_ILi16EEENSA_ILi32EEEEEENS_6half_tENS5_IJlSC_lEEESK_SL_NS4_8TiledMMAINS4_8MMA_AtomIJNS4_4SM904GMMA25MMA_64x16x16_F32F16F16_SSILNSP_5MajorE0ELSR_0ELNSP_7ScaleInE1ELSS_1EEEEEENS4_6LayoutISD_NS5_IJSC_NSA_ILi0EEESW_EEEEENS5_IJNS4_10UnderscoreESZ_SZ_EEEEENS4_13SM90_TMA_LOADENS4_14ComposedLayoutINS4_7SwizzleILi2ELi4ELi3EEENS4_18smem_ptr_flag_bitsILi16EEENSV_INS5_IJNSA_ILi8EEESI_EEENS5_IJSI_SC_EEEEEEEvNS4_8identityENS4_23SM90_TMA_LOAD_MULTICASTES1C_vS1D_EENS_8epilogue10collective6detail29Sm90TmaWarpSpecializedAdapterINS1H_15DefaultEpilogueISK_SL_SL_NS1G_6thread17LinearCombinationISK_Li1EffLNS1L_9ScaleType4KindE0ELNS_15FloatRoundStyleE2ESK_EENS1_15EpilogueDefaultEEEEEvvEEEEvNT_6ParamsE,(.L_x_128 - _ZN7cutlass13device_kernelINS_4gemm6kernel13GemmUniversalIN4cute5tupleIJiiiiEEENS1_10collective13CollectiveMmaINS1_34MainloopSm90TmaGmmaWarpSpecializedILi17ENS5_IJNS4_1CILi2EEENSA_ILi1EEESC_EEENS1_35KernelTmaWarpSpecializedCooperativeEEENS5_IJNSA_ILi192EEENSA_ILi16EEENSA_ILi32EEEEEENS_6half_tENS5_IJlSC_lEEESK_SL_NS4_8TiledMMAINS4_8MMA_AtomIJNS4_4SM904GMMA25MMA_64x16x16_F32F16F16_SSILNSP_5MajorE0ELSR_0ELNSP_7ScaleInE1ELSS_1EEEEEENS4_6LayoutISD_NS5_IJSC_NSA_ILi0EEESW_EEEEENS5_IJNS4_10UnderscoreESZ_SZ_EEEEENS4_13SM90_TMA_LOADENS4_14ComposedLayoutINS4_7SwizzleILi2ELi4ELi3EEENS4_18smem_ptr_flag_bitsILi16EEENSV_INS5_IJNSA_ILi8EEESI_EEENS5_IJSI_SC_EEEEEEEvNS4_8identityENS4_23SM90_TMA_LOAD_MULTICASTES1C_vS1D_EENS_8epilogue10collective6detail29Sm90TmaWarpSpecializedAdapterINS1H_15DefaultEpilogueISK_SL_SL_NS1G_6thread17LinearCombinationISK_Li1EffLNS1L_9ScaleType4KindE0ELNS_15FloatRoundStyleE2ESK_EENS1_15EpilogueDefaultEEEEEvvEEEEvNT_6ParamsE)
        .other          _ZN7cutlass13device_kernelINS_4gemm6kernel13GemmUniversalIN4cute5tupleIJiiiiEEENS1_10collective13CollectiveMmaINS1_34MainloopSm90TmaGmmaWarpSpecializedILi17ENS5_IJNS4_1CILi2EEENSA_ILi1EEESC_EEENS1_35KernelTmaWarpSpecializedCooperativeEEENS5_IJNSA_ILi192EEENSA_ILi16EEENSA_ILi32EEEEEENS_6half_tENS5_IJlSC_lEEESK_SL_NS4_8TiledMMAINS4_8MMA_AtomIJNS4_4SM904GMMA25MMA_64x16x16_F32F16F16_SSILNSP_5MajorE0ELSR_0ELNSP_7ScaleInE1ELSS_1EEEEEENS4_6LayoutISD_NS5_IJSC_NSA_ILi0EEESW_EEEEENS5_IJNS4_10UnderscoreESZ_SZ_EEEEENS4_13SM90_TMA_LOADENS4_14ComposedLayoutINS4_7SwizzleILi2ELi4ELi3EEENS4_18smem_ptr_flag_bitsILi16EEENSV_INS5_IJNSA_ILi8EEESI_EEENS5_IJSI_SC_EEEEEEEvNS4_8identityENS4_23SM90_TMA_LOAD_MULTICASTES1C_vS1D_EENS_8epilogue10collective6detail29Sm90TmaWarpSpecializedAdapterINS1H_15DefaultEpilogueISK_SL_SL_NS1G_6thread17LinearCombinationISK_Li1EffLNS1L_9ScaleType4KindE0ELNS_15FloatRoundStyleE2ESK_EENS1_15EpilogueDefaultEEEEEvvEEEEvNT_6ParamsE,@"STO_CUDA_ENTRY STV_DEFAULT"
_ZN7cutlass13device_kernelINS_4gemm6kernel13GemmUniversalIN4cute5tupleIJiiiiEEENS1_10collective13CollectiveMmaINS1_34MainloopSm90TmaGmmaWarpSpecializedILi17ENS5_IJNS4_1CILi2EEENSA_ILi1EEESC_EEENS1_35KernelTmaWarpSpecializedCooperativeEEENS5_IJNSA_ILi192EEENSA_ILi16EEENSA_ILi32EEEEEENS_6half_tENS5_IJlSC_lEEESK_SL_NS4_8TiledMMAINS4_8MMA_AtomIJNS4_4SM904GMMA25MMA_64x16x16_F32F16F16_SSILNSP_5MajorE0ELSR_0ELNSP_7ScaleInE1ELSS_1EEEEEENS4_6LayoutISD_NS5_IJSC_NSA_ILi0EEESW_EEEEENS5_IJNS4_10UnderscoreESZ_SZ_EEEEENS4_13SM90_TMA_LOADENS4_14ComposedLayoutINS4_7SwizzleILi2ELi4ELi3EEENS4_18smem_ptr_flag_bitsILi16EEENSV_INS5_IJNSA_ILi8EEESI_EEENS5_IJSI_SC_EEEEEEEvNS4_8identityENS4_23SM90_TMA_LOAD_MULTICASTES1C_vS1D_EENS_8epilogue10collective6detail29Sm90TmaWarpSpecializedAdapterINS1H_15DefaultEpilogueISK_SL_SL_NS1G_6thread17LinearCombinationISK_Li1EffLNS1L_9ScaleType4KindE0ELNS_15FloatRoundStyleE2ESK_EENS1_15EpilogueDefaultEEEEEvvEEEEvNT_6ParamsE:
[----:B------:R-:W0:Y:S01]  /*0000*/  LDC R1, c[0x0][0x28] ;  /* 0x00000a00ff017b82 */ /* 0x000e220000000800 */
[----:B------:R-:W1:Y:S01]  /*0010*/  S2R R18, SR_TID.X ;  /* 0x0000000000127919 */ /* 0x000e620000002100 */
[----:B------:R-:W-:Y:S01]  /*0020*/  ELECT P0, URZ, PT ;  /* 0x00000000003f782f */ /* 0x000fe20003800000 */
[----:B------:R-:W-:Y:S01]  /*0030*/  BSSY B0, `(.L_x_0) ;  /* 0x000000f000007945 */ /* 0x000fe20003800000 */
[--C-:B-1----:R-:W-:Y:S02]  /*0040*/  SHF.R.U32.HI R0, RZ, 0x5, R18.reuse ;  /* 0x00000005ff007819 */ /* 0x102fe40000011612 */
[----:B------:R-:W-:-:S03]  /*0050*/  SHF.R.U32.HI R3, RZ, 0x7, R18 ;  /* 0x00000007ff037819 */ /* 0x000fc60000011612 */
[----:B------:R-:W1:Y:S04]  /*0060*/  SHFL.IDX PT, R2, R0, RZ, 0x1f ;  /* 0x00001fff00027589 */ /* 0x000e6800000e0000 */
[----:B------:R2:W3:Y:S01]  /*0070*/  SHFL.IDX PT, R5, R3, RZ, 0x1f ;  /* 0x00001fff03057589 */ /* 0x0004e200000e0000 */
[----:B-1----:R-:W-:-:S13]  /*0080*/  ISETP.NE.OR P0, PT, R2, RZ, !P0 ;  /* 0x000000ff0200720c */ /* 0x002fda0004705670 */
[----:B0-23--:R-:W-:Y:S05]  /*0090*/  @P0 BRA `(.L_x_1) ;  /* 0x0000000000200947 */ /* 0x00dfea0003800000 */
[----:B------:R-:W-:Y:S02]  /*00a0*/  ULDC.64 UR4, c[0x0][0x198] ;  /* 0x0000660000047ab9 */ /* 0x000fe40000000a00 */
[----:B------:R-:W-:Y:S02]  /*00b0*/  UIADD3 UR6, UP0, UR4, 0xf0, URZ ;  /* 0x000000f004067890 */ /* 0x000fe4000ff1e03f */
[----:B------:R-:W-:Y:S02]  /*00c0*/  UIADD3 UR4, UP1, UR4, 0x1f0, URZ ;  /* 0x000001f004047890 */ /* 0x000fe4000ff3e03f */
[----:B------:R-:W-:Y:S02]  /*00d0*/  UIADD3.X UR7, URZ, UR5, URZ, UP0, !UPT ;  /* 0x000000053f077290 */ /* 0x000fe400087fe43f */
[----:B------:R-:W-:-:S07]  /*00e0*/  UIADD3.X UR5, URZ, UR5, URZ, UP1, !UPT ;  /* 0x000000053f057290 */ /* 0x000fce0008ffe43f */
[----:B------:R0:W-:Y:S02]  /*00f0*/  UTMACCTL.PF [UR6] ;  /* 0x00000000060079b9 */ /* 0x0001e40008040000 */
[----:B------:R0:W-:Y:S02]  /*0100*/  UTMACCTL.PF [UR4] ;  /* 0x00000000040079b9 */ /* 0x0001e40008040000 */
[----:B0-----:R-:W-:Y:S01]  /*0110*/  NOP ;  /* 0x0000000000007918 */ /* 0x001fe20000000000 */
.L_x_1:
[----:B------:R-:W-:Y:S05]  /*0120*/  BSYNC B0 ;  /* 0x0000000000007941 */ /* 0x000fea0003800000 */
.L_x_0:
[----:B------:R-:W0:Y:S02]  /*0130*/  SHFL.IDX PT, R3, R0, RZ, 0x1f ;  /* 0x00001fff00037589 */ /* 0x000e2400000e0000 */
[----:B0-----:R-:W-:-:S13]  /*0140*/  ISETP.NE.AND P0, PT, R3, RZ, PT ;  /* 0x000000ff0300720c */ /* 0x001fda0003f05270 */
[----:B------:R-:W-:Y:S05]  /*0150*/  @P0 BRA `(.L_x_2) ;  /* 0x0000000000cc0947 */ /* 0x000fea0003800000 */
[----:B------:R-:W-:Y:S01]  /*0160*/  ELECT P0, URZ, PT ;  /* 0x00000000003f782f */ /* 0x000fe20003800000 */
[----:B------:R-:W-:-:S12]  /*0170*/  BSSY B0, `(.L_x_2) ;  /* 0x0000031000007945 */ /* 0x000fd80003800000 */
[----:B------:R-:W-:Y:S05]  /*0180*/  @!P0 BRA `(.L_x_3) ;  /* 0x0000000000bc8947 */ /* 0x000fea0003800000 */
[----:B------:R-:W0:Y:S01]  /*0190*/  S2UR UR8, SR_CgaCtaId ;  /* 0x00000000000879c3 */ /* 0x000e220000008800 */
[----:B------:R-:W-:Y:S01]  /*01a0*/  UMOV UR4, 0x400 ;  /* 0x0000040000047882 */ /* 0x000fe20000000000 */
[----:B------:R-:W-:Y:S01]  /*01b0*/  UMOV UR5, 0x1 ;  /* 0x0000000100057882 */ /* 0x000fe20000000000 */
[----:B------:R-:W-:Y:S02]  /*01c0*/  UMOV UR6, 0x4 ;  /* 0x0000000400067882 */ /* 0x000fe40000000000 */
[----:B------:R-:W-:-:S04]  /*01d0*/  UIADD3 UR6, -UR6, 0x100000, URZ ;  /* 0x0010000006067890 */ /* 0x000fc8000fffe13f */
[----:B------:R-:W-:Y:S02]  /*01e0*/  USHF.L.U32 UR7, UR6, 0xb, URZ ;  /* 0x0000000b06077899 */ /* 0x000fe4000800063f */
[----:B------:R-:W-:Y:S02]  /*01f0*/  USHF.L.U32 UR6, UR6, 0x1, URZ ;  /* 0x0000000106067899 */ /* 0x000fe4000800063f */
[----:B0-----:R-:W-:Y:S02]  /*0200*/  ULEA UR8, UR8, UR4, 0x18 ;  /* 0x0000000408087291 */ /* 0x001fe4000f8ec03f */
[----:B------:R-:W-:-:S04]  /*0210*/  UIADD3 UR4, -UR5, 0x100000, URZ ;  /* 0x0010000005047890 */ /* 0x000fc8000fffe13f */
[----:B------:R-:W-:Y:S02]  /*0220*/  USHF.L.U32 UR5, UR4, 0xb, URZ ;  /* 0x0000000b04057899 */ /* 0x000fe4000800063f */
[----:B------:R-:W-:Y:S01]  /*0230*/  USHF.L.U32 UR4, UR4, 0x1, URZ ;  /* 0x0000000104047899 */ /* 0x000fe2000800063f */
[----:B------:R-:W0:Y:S11]  /*0240*/  FENCE.VIEW.ASYNC.S ;  /* 0x00000000000073c6 */ /* 0x000e360000000000 */
[----:B0-----:R0:W1:Y:S01]  /*0250*/  SYNCS.EXCH.64 URZ, [UR8], UR4 ;  /* 0x00000004083f75b2 */ /* 0x0010620008000100 */
[----:B------:R0:W2:Y:S01]  /*0260*/  SYNCS.EXCH.64 URZ, [UR8+0x88], UR6 ;  /* 0x00008806083f75b2 */ /* 0x0000a20008000100 */
[----:B------:R0:W3:Y:S01]  /*0270*/  SYNCS.EXCH.64 URZ, [UR8+0x8], UR4 ;  /* 0x00000804083f75b2 */ /* 0x0000e20008000100 */
[----:B------:R0:W4:Y:S01]  /*0280*/  SYNCS.EXCH.64 URZ, [UR8+0x90], UR6 ;  /* 0x00009006083f75b2 */ /* 0x0001220008000100 */
[----:B------:R0:W0:Y:S01]  /*0290*/  SYNCS.EXCH.64 URZ, [UR8+0x10], UR4 ;  /* 0x00001004083f75b2 */ /* 0x0000220008000100 */
        /* <DEDUP_REMOVED lines=29> */
[----:B-1234-:R-:W-:Y:S01]  /*0470*/  NOP ;  /* 0x0000000000007918 */ /* 0x01efe20000000000 */
.L_x_3:
[----:B0-----:R-:W-:Y:S05]  /*0480*/  BSYNC B0 ;  /* 0x0000000000007941 */ /* 0x001fea0003800000 */
.L_x_2:
[----:B------:R-:W-:Y:S01]  /*0490*/  SHF.R.S32.HI R7, RZ, 0x1f, R18 ;  /* 0x0000001fff077819 */ /* 0x000fe20000011412 */
[----:B------:R-:W0:Y:S01]  /*04a0*/  SHFL.IDX PT, R0, R0, RZ, 0x1f ;  /* 0x00001fff00007589 */ /* 0x000e2200000e0000 */
[----:B------:R-:W1:Y:S01]  /*04b0*/  S2UR UR8, SR_CTAID.X ;  /* 0x00000000000879c3 */ /* 0x000e620000002500 */
[----:B------:R-:W-:Y:S02]  /*04c0*/  ELECT P0, URZ, PT ;  /* 0x00000000003f782f */ /* 0x000fe40003800000 */
[----:B------:R-:W-:Y:S01]  /*04d0*/  LEA.HI R7, R7, R18, RZ, 0x7 ;  /* 0x0000001207077211 */ /* 0x000fe200078f38ff */
[----:B------:R-:W2:Y:S01]  /*04e0*/  S2R R4, SR_CTAID.Y ;  /* 0x0000000000047919 */ /* 0x000ea20000002600 */
[----:B------:R-:W-:Y:S01]  /*04f0*/  SHF.R.S32.HI R8, RZ, 0x1f, R3 ;  /* 0x0000001fff087819 */ /* 0x000fe20000011403 */
[----:B------:R-:W-:Y:S01]  /*0500*/  ULDC UR4, c[0x0][0x150] ;  /* 0x0000540000047ab9 */ /* 0x000fe20000000800 */
[----:B------:R-:W-:Y:S01]  /*0510*/  LOP3.LUT R7, R7, 0xffffff80, RZ, 0xc0, !PT ;  /* 0xffffff8007077812 */ /* 0x000fe200078ec0ff */
[----:B------:R-:W-:Y:S01]  /*0520*/  NOP ;  /* 0x0000000000007918 */ /* 0x000fe20000000000 */
[----:B------:R-:W-:Y:S01]  /*0530*/  LEA.HI R8, R8, R3, RZ, 0x2 ;  /* 0x0000000308087211 */ /* 0x000fe200078f10ff */
[----:B------:R-:W3:Y:S01]  /*0540*/  LDC R10, c[0x0][0x144] ;  /* 0x00005100ff0a7b82 */ /* 0x000ee20000000800 */
[----:B------:R-:W-:Y:S01]  /*0550*/  NOP ;  /* 0x0000000000007918 */ /* 0x000fe20000000000 */
[----:B------:R-:W-:Y:S01]  /*0560*/  IMAD.IADD R6, R18, 0x1, -R7 ;  /* 0x0000000112067824 */ /* 0x000fe200078e0a07 */
[----:B------:R-:W-:Y:S01]  /*0570*/  LOP3.LUT R8, R8, 0x3ffffffc, RZ, 0xc0, !PT ;  /* 0x3ffffffc08087812 */ /* 0x000fe200078ec0ff */
[----:B------:R-:W-:Y:S01]  /*0580*/  IMAD.MOV.U32 R23, RZ, RZ, 0x1 ;  /* 0x00000001ff177424 */ /* 0x000fe200078e00ff */
[----:B------:R-:W-:-:S02]  /*0590*/  ISETP.NE.AND P3, PT, R5, RZ, PT ;  /* 0x000000ff0500720c */ /* 0x000fc40003f65270 */
[----:B------:R-:W-:Y:S01]  /*05a0*/  SHF.R.S32.HI R7, RZ, 0x1f, R6 ;  /* 0x0000001fff077819 */ /* 0x000fe20000011406 */
[----:B------:R-:W-:Y:S01]  /*05b0*/  IMAD.IADD R8, R3, 0x1, -R8 ;  /* 0x0000000103087824 */ /* 0x000fe200078e0a08 */
[----:B------:R-:W4:Y:S02]  /*05c0*/  LDC R13, c[0x0][0x140] ;  /* 0x00005000ff0d7b82 */ /* 0x000f240000000800 */
[----:B------:R-:W-:Y:S02]  /*05d0*/  LEA.HI R7, R7, R6, RZ, 0x3 ;  /* 0x0000000607077211 */ /* 0x000fe400078f18ff */
[----:B0-----:R-:W-:Y:S02]  /*05e0*/  ISETP.NE.OR P0, PT, R0, RZ, !P0 ;  /* 0x000000ff0000720c */ /* 0x001fe40004705670 */
[--C-:B------:R-:W-:Y:S02]  /*05f0*/  SHF.R.S32.HI R0, RZ, 0x3, R7.reuse ;  /* 0x00000003ff007819 */ /* 0x100fe40000011407 */
[----:B------:R-:W-:-:S02]  /*0600*/  SHF.R.S32.HI R7, RZ, 0x1f, R7 ;  /* 0x0000001fff077819 */ /* 0x000fc40000011407 */
[----:B-1----:R-:W-:Y:S02]  /*0610*/  I2FP.F32.U32 R9, UR8 ;  /* 0x0000000800097c45 */ /* 0x002fe40008201000 */
[----:B------:R-:W-:-:S03]  /*0620*/  LEA.HI R7, R7, R0, RZ, 0x2 ;  /* 0x0000000007077211 */ /* 0x000fc600078f10ff */
[----:B------:R-:W-:Y:S01]  /*0630*/  FMUL R9, R9, UR4 ;  /* 0x0000000409097c20 */ /* 0x000fe20008400000 */
[----:B------:R-:W-:Y:S01]  /*0640*/  LOP3.LUT R7, R7, 0xfffffffc, RZ, 0xc0, !PT ;  /* 0xfffffffc07077812 */ /* 0x000fe200078ec0ff */
[----:B------:R-:W-:Y:S01]  /*0650*/  VOTEU.ALL UP0, P0 ;  /* 0x00000000003f7886 */ /* 0x000fe20000000000 */
[----:B--2---:R-:W-:Y:S01]  /*0660*/  I2FP.F32.U32 R3, R4 ;  /* 0x0000000400037245 */ /* 0x004fe20000201000 */
[----:B------:R-:W-:Y:S01]  /*0670*/  ULDC UR4, c[0x0][0x154] ;  /* 0x0000550000047ab9 */ /* 0x000fe20000000800 */
[----:B------:R-:W-:Y:S01]  /*0680*/  VOTEU.ALL UP1, P0 ;  /* 0x00000000003f7886 */ /* 0x000fe20000020000 */
[----:B------:R-:W0:Y:S01]  /*0690*/  F2I.U32.TRUNC.NTZ R9, R9 ;  /* 0x0000000900097305 */ /* 0x000e22000020f000 */
[----:B------:R-:W-:Y:S01]  /*06a0*/  IMAD.IADD R7, R0, 0x1, -R7 ;  /* 0x0000000100077824 */ /* 0x000fe200078e0a07 */
[----:B------:R-:W1:Y:S01]  /*06b0*/  @!UP0 S2UR UR7, SR_CgaCtaId ;  /* 0x00000000000789c3 */ /* 0x000e620000008800 */
[----:B------:R-:W-:Y:S01]  /*06c0*/  FMUL R12, R3, UR4 ;  /* 0x00000004030c7c20 */ /* 0x000fe20008400000 */
[----:B------:R-:W-:Y:S01]  /*06d0*/  UMOV UR4, 0x20 ;  /* 0x0000002000047882 */ /* 0x000fe20000000000 */
[----:B------:R-:W-:Y:S01]  /*06e0*/  IMAD R8, R8, 0x4, R7 ;  /* 0x0000000408087824 */ /* 0x000fe200078e0207 */
[----:B------:R-:W-:Y:S01]  /*06f0*/  @!UP0 UMOV UR6, 0x400 ;  /* 0x0000040000068882 */ /* 0x000fe20000000000 */
[----:B------:R-:W-:-:S04]  /*0700*/  @!UP0 UIADD3 UR4, -UR4, 0x100000, URZ ;  /* 0x0010000004048890 */ /* 0x000fc8000fffe13f */
[----:B------:R-:W-:Y:S02]  /*0710*/  @!UP0 USHF.L.U32 UR5, UR4, 0xb, URZ ;  /* 0x0000000b04058899 */ /* 0x000fe4000800063f */
[----:B------:R-:W-:Y:S01]  /*0720*/  @!UP0 USHF.L.U32 UR4, UR4, 0x1, URZ ;  /* 0x0000000104048899 */ /* 0x000fe2000800063f */
[----:B----4-:R-:W-:Y:S01]  /*0730*/  ISETP.EQ.U32.AND P2, PT, R13, 0x1, PT ;  /* 0x000000010d00780c */ /* 0x010fe20003f42070 */
[----:B------:R-:W2:Y:S01]  /*0740*/  F2I.U32.TRUNC.NTZ R12, R12 ;  /* 0x0000000c000c7305 */ /* 0x000ea2000020f000 */
[----:B------:R-:W-:Y:S01]  /*0750*/  LEA.HI R0, R8, R8, RZ, 0x1 ;  /* 0x0000000808007211 */ /* 0x000fe200078f08ff */
[----:B------:R-:W4:Y:S03]  /*0760*/  LDC R7, c[0x0][0x148] ;  /* 0x00005200ff077b82 */ /* 0x000f260000000800 */
[----:B------:R-:W-:Y:S01]  /*0770*/  LOP3.LUT R11, R0, 0xfffffffe, RZ, 0xc0, !PT ;  /* 0xfffffffe000b7812 */ /* 0x000fe200078ec0ff */
[----:B0-----:R-:W-:Y:S01]  /*0780*/  IMAD.MOV R15, RZ, RZ, -R9 ;  /* 0x000000ffff0f7224 */ /* 0x001fe200078e0a09 */
[----:B------:R-:W-:-:S03]  /*0790*/  SHF.R.S32.HI R9, RZ, 0x1f, R2 ;  /* 0x0000001fff097819 */ /* 0x000fc60000011402 */
[----:B---3--:R-:W-:Y:S01]  /*07a0*/  IMAD R3, R10, R15, UR8 ;  /* 0x000000080a037e24 */ /* 0x008fe2000f8e020f */
[----:B------:R-:W-:Y:S01]  /*07b0*/  LEA.HI R9, R9, R2, RZ, 0x2 ;  /* 0x0000000209097211 */ /* 0x000fe200078f10ff */
[C---:B------:R-:W-:Y:S02]  /*07c0*/  IMAD.IADD R0, R8.reuse, 0x1, -R11 ;  /* 0x0000000108007824 */ /* 0x040fe400078e0a0b */
[----:B------:R-:W-:Y:S01]  /*07d0*/  IMAD.SHL.U32 R11, R8, 0x4, RZ ;  /* 0x00000004080b7824 */ /* 0x000fe200078e00ff */
[----:B------:R-:W-:Y:S01]  /*07e0*/  LOP3.LUT R9, R9, 0xfffffffc, RZ, 0xc0, !PT ;  /* 0xfffffffc09097812 */ /* 0x000fe200078ec0ff */
[----:B--2---:R-:W-:Y:S01]  /*07f0*/  IMAD.MOV R20, RZ, RZ, -R12 ;  /* 0x000000ffff147224 */ /* 0x004fe200078e0a0c */
[----:B------:R-:W-:Y:S01]  /*0800*/  ISETP.NE.AND P4, PT, R0, R3, PT ;  /* 0x000000030000720c */ /* 0x000fe20003f85270 */
[----:B-1----:R-:W-:Y:S01]  /*0810*/  @!UP0 ULEA UR6, UR7, UR6, 0x18 ;  /* 0x0000000607068291 */ /* 0x002fe2000f8ec03f */
[----:B------:R-:W-:Y:S01]  /*0820*/  LOP3.LUT R22, R8, 0xc, R11, 0x78, !PT ;  /* 0x0000000c08167812 */ /* 0x000fe200078e780b */
[----:B------:R-:W-:Y:S01]  /*0830*/  IMAD.IADD R0, R2, 0x1, -R9 ;  /* 0x0000000102007824 */ /* 0x000fe200078e0a09 */
[----:B------:R-:W-:Y:S01]  /*0840*/  VOTEU.ALL UP0, P0 ;  /* 0x00000000003f7886 */ /* 0x000fe20000000000 */
[----:B------:R-:W-:Y:S01]  /*0850*/  LOP3.LUT P0, RZ, R6, 0x7, RZ, 0xc0, !PT ;  /* 0x0000000706ff7812 */ /* 0x000fe2000780c0ff */
[----:B------:R-:W-:-:S02]  /*0860*/  VIADD R6, R5, 0xffffffff ;  /* 0xffffffff05067836 */ /* 0x000fc40000000000 */
[----:B------:R-:W-:Y:S01]  /*0870*/  ISETP.NE.AND P1, PT, R0, 0x3, PT ;  /* 0x000000030000780c */ /* 0x000fe20003f25270 */
[----:B----4-:R-:W-:Y:S01]  /*0880*/  IMAD R9, R7, R20, R4 ;  /* 0x0000001407097224 */ /* 0x010fe200078e0204 */
[----:B------:R-:W-:Y:S02]  /*0890*/  ISETP.LT.U32.AND P0, PT, R22, 0x2, !P0 ;  /* 0x000000021600780c */ /* 0x000fe40004701070 */
[----:B------:R-:W-:Y:S01]  /*08a0*/  ISETP.EQ.OR P1, PT, R0, RZ, !P1 ;  /* 0x000000ff0000720c */ /* 0x000fe20004f22670 */
[----:B------:R-:W0:Y:S02]  /*08b0*/  FENCE.VIEW.ASYNC.S ;  /* 0x00000000000073c6 */ /* 0x000e240000000000 */
[----:B0-----:R0:W1:Y:S01]  /*08c0*/  @!UP0 SYNCS.EXCH.64 URZ, [UR6+0x120], UR4 ;  /* 0x00012004063f85b2 */ /* 0x0010620008000100 */
[----:B------:R-:W-:Y:S02]  /*08d0*/  @P4 LEA.HI R2, R22, R22, RZ, 0x1 ;  /* 0x0000001616024211 */ /* 0x000fe400078f08ff */
[----:B------:R-:W-:-:S02]  /*08e0*/  ISETP.EQ.AND P1, PT, R5, RZ, P1 ;  /* 0x000000ff0500720c */ /* 0x000fc40000f22270 */
[----:B------:R-:W-:Y:S02]  /*08f0*/  @P4 SHF.R.S32.HI R2, RZ, 0x1, R2 ;  /* 0x00000001ff024819 */ /* 0x000fe40000011402 */
[----:B------:R-:W-:Y:S02]  /*0900*/  ISETP.GE.U32.AND P6, PT, R6, 0x2, PT ;  /* 0x000000020600780c */ /* 0x000fe40003fc6070 */
[----:B------:R-:W-:Y:S02]  /*0910*/  @P4 ISETP.NE.AND P5, PT, R2, R9, PT ;  /* 0x000000090200420c */ /* 0x000fe40003fa5270 */
[----:B------:R-:W-:Y:S02]  /*0920*/  SEL R2, RZ, 0x1, !P0 ;  /* 0x00000001ff027807 */ /* 0x000fe40004000000 */
[----:B------:R-:W-:Y:S02]  /*0930*/  @P4 SEL R23, RZ, 0x1, P5 ;  /* 0x00000001ff174807 */ /* 0x000fe40002800000 */
[----:B------:R-:W-:Y:S01]  /*0940*/  SEL R19, RZ, 0x1, !P1 ;  /* 0x00000001ff137807 */ /* 0x000fe20004800000 */
[----:B------:R0:W2:Y:S01]  /*0950*/  @!UP1 SYNCS.EXCH.64 URZ, [UR6+0x128], UR4 ;  /* 0x00012804063f95b2 */ /* 0x0000a20008000100 */
[----:B------:R-:W-:Y:S01]  /*0960*/  LOP3.LUT R23, R23, R2, RZ, 0xc0, !PT ;  /* 0x0000000217177212 */ /* 0x000fe200078ec0ff */
[----:B------:R-:W-:Y:S01]  /*0970*/  NOP ;  /* 0x0000000000007918 */ /* 0x000fe20000000000 */
[----:B------:R-:W-:Y:S01]  /*0980*/  SEL R19, R19, 0x2, P6 ;  /* 0x0000000213137807 */ /* 0x000fe20003000000 */
[----:B------:R-:W-:Y:S06]  /*0990*/  @!P2 BRA `(.L_x_4) ;  /* 0x000000000008a947 */ /* 0x000fec0003800000 */
[----:B-12---:R-:W-:Y:S01]  /*09a0*/  UCGABAR_ARV ;  /* 0x00000000000079c7 */ /* 0x006fe20008000000 */
[----:B------:R-:W-:Y:S05]  /*09b0*/  BRA `(.L_x_5) ;  /* 0x0000000000047947 */ /* 0x000fea0003800000 */
.L_x_4:
[----:B-12---:R-:W-:Y:S01]  /*09c0*/  NOP ;  /* 0x0000000000007918 */ /* 0x006fe20000000000 */
.L_x_5:
[----:B------:R-:W1:Y:S01]  /*09d0*/  LDC R16, c[0x0][0x65c] ;  /* 0x00019700ff107b82 */ /* 0x000e620000000800 */
[----:B------:R-:W-:Y:S02]  /*09e0*/  IMAD.U32 R8, RZ, RZ, UR8 ;  /* 0x00000008ff087e24 */ /* 0x000fe4000f8e00ff */
[----:B------:R-:W-:Y:S01]  /*09f0*/  IMAD.MOV.U32 R9, RZ, RZ, RZ ;  /* 0x000000ffff097224 */ /* 0x000fe200078e00ff */
[----:B-1----:R-:W-:-:S04]  /*0a00*/  ISETP.NE.AND P1, PT, R16, 0x1, PT ;  /* 0x000000011000780c */ /* 0x002fc80003f25270 */
[----:B------:R-:W-:-:S09]  /*0a10*/  P2R R2, PR, RZ, 0x2 ;  /* 0x00000002ff027803 */ /* 0x000fd20000000000 */
[----:B------:R-:W1:Y:S01]  /*0a20*/  @P1 LDC R11, c[0x0][0x10] ;  /* 0x00000400ff0b1b82 */ /* 0x000e620000000800 */
[----:B------:R-:W-:Y:S02]  /*0a30*/  @P1 IMAD.MOV.U32 R5, RZ, RZ, RZ ;  /* 0x000000ffff051224 */ /* 0x000fe400078e00ff */
[----:B------:R-:W-:-:S05]  /*0a40*/  @P1 IMAD.MOV.U32 R17, RZ, RZ, RZ ;  /* 0x000000ffff111224 */ /* 0x000fca00078e00ff */
[----:B------:R-:W2:Y:S01]  /*0a50*/  @!P1 LDC R13, c[0x0][0xc] ;  /* 0x00000300ff0d9b82 */ /* 0x000ea20000000800 */
[----:B-1----:R-:W-:-:S04]  /*0a60*/  @P1 IMAD.WIDE.U32 R10, R11, UR8, R4 ;  /* 0x000000080b0a1c25 */ /* 0x002fc8000f8e0004 */
[----:B------:R-:W-:Y:S02]  /*0a70*/  @P1 IMAD.MOV.U32 R2, RZ, RZ, R10 ;  /* 0x000000ffff021224 */ /* 0x000fe400078e000a */
[----:B------:R-:W-:Y:S02]  /*0a80*/  @P1 IMAD.IADD R17, R11, 0x1, R17 ;  /* 0x000000010b111824 */ /* 0x000fe400078e0211 */
[----:B--2---:R-:W-:-:S04]  /*0a90*/  @!P1 IMAD.WIDE.U32 R8, R4, R13, R8 ;  /* 0x0000000d04089225 */ /* 0x004fc800078e0008 */
[----:B------:R-:W-:Y:S02]  /*0aa0*/  @!P1 IMAD.MOV.U32 R2, RZ, RZ, R8 ;  /* 0x000000ffff029224 */ /* 0x000fe400078e0008 */
[----:B------:R-:W-:Y:S01]  /*0ab0*/  @!P1 IMAD.MOV.U32 R17, RZ, RZ, R9 ;  /* 0x000000ffff119224 */ /* 0x000fe200078e0009 */
[----:B------:R-:W-:Y:S06]  /*0ac0*/  @!P2 BRA `(.L_x_6) ;  /* 0x00000000000ca947 */ /* 0x000fec0003800000 */
[----:B------:R-:W-:Y:S01]  /*0ad0*/  UCGABAR_WAIT ;  /* 0x0000000000007dc7 */ /* 0x000fe20008000000 */
[----:B------:R-:W-:Y:S01]  /*0ae0*/  CCTL.IVALL ;  /* 0x00000000ff00798f */ /* 0x000fe20002000000 */
[----:B------:R-:W-:Y:S05]  /*0af0*/  BRA `(.L_x_7) ;  /* 0x0000000000047947 */ /* 0x000fea0003800000 */
.L_x_6:
[----:B------:R-:W-:Y:S06]  /*0b00*/  BAR.SYNC.DEFER_BLOCKING 0x0 ;  /* 0x0000000000007b1d */ /* 0x000fec0000010000 */
.L_x_7:
[----:B------:R-:W-:Y:S05]  /*0b10*/  @!P3 BRA `(.L_x_8) ;  /* 0x0000003000e0b947 */ /* 0x000fea0003800000 */
[----:B------:R-:W-:-:S13]  /*0b20*/  ISETP.GT.U32.AND P0, PT, R6, 0x1, PT ;  /* 0x000000010600780c */ /* 0x000fda0003f04070 */
[----:B0-----:R-:W-:Y:S05]  /*0b30*/  @P0 EXIT ;  /* 0x000000000000094d */ /* 0x001fea0003800000 */
[----:B------:R-:W-:Y:S01]  /*0b40*/  ULDC.64 UR4, c[0x0][0x650] ;  /* 0x0001940000047ab9 */ /* 0x000fe20000000a00 */
[----:B------:R-:W-:Y:S01]  /*0b50*/  PRMT R0, RZ, 0x7610, R0 ;  /* 0x00007610ff007816 */ /* 0x000fe20000000000 */
[----:B------:R-:W-:Y:S01]  /*0b60*/  IMAD.MOV.U32 R45, RZ, RZ, -0x1 ;  /* 0xffffffffff2d7424 */ /* 0x000fe200078e00ff */
[----:B------:R-:W-:Y:S01]  /*0b70*/  ISETP.GE.U32.AND P0, PT, R2, UR4, PT ;  /* 0x0000000402007c0c */ /* 0x000fe2000bf06070 */
[----:B------:R-:W-:Y:S02]  /*0b80*/  IMAD.MOV.U32 R44, RZ, RZ, -0x1 ;  /* 0xffffffffff2c7424 */ /* 0x000fe400078e00ff */
[----:B------:R-:W-:Y:S01]  /*0b90*/  IMAD.MOV.U32 R41, RZ, RZ, -0x1 ;  /* 0xffffffffff297424 */ /* 0x000fe200078e00ff */
[----:B------:R-:W-:-:S13]  /*0ba0*/  ISETP.GE.U32.AND.EX P0, PT, R17, UR5, PT, P0 ;  /* 0x0000000511007c0c */ /* 0x000fda000bf06100 */
[----:B------:R-:W-:Y:S05]  /*0bb0*/  @P0 BRA `(.L_x_9) ;  /* 0x0000000400300947 */ /* 0x000fea0003800000 */
[----:B------:R-:W0:Y:S01]  /*0bc0*/  LDC.64 R24, c[0x0][0x628] ;  /* 0x00018a00ff187b82 */ /* 0x000e220000000a00 */
[----:B------:R-:W-:Y:S02]  /*0bd0*/  IMAD.MOV.U32 R8, RZ, RZ, R2 ;  /* 0x000000ffff087224 */ /* 0x000fe400078e0002 */
[----:B------:R-:W-:-:S05]  /*0be0*/  IMAD.MOV.U32 R9, RZ, RZ, R17 ;  /* 0x000000ffff097224 */ /* 0x000fca00078e0011 */
[----:B------:R-:W1:Y:S08]  /*0bf0*/  LDC R0, c[0x0][0x630] ;  /* 0x00018c00ff007b82 */ /* 0x000e700000000800 */
[----:B------:R-:W2:Y:S01]  /*0c00*/  LDC.64 R26, c[0x0][0x620] ;  /* 0x00018800ff1a7b82 */ /* 0x000ea20000000a00 */
[----:B0-----:R-:W-:-:S04]  /*0c10*/  ISETP.NE.U32.AND P0, PT, R24, RZ, PT ;  /* 0x000000ff1800720c */ /* 0x001fc80003f05070 */
[----:B------:R-:W-:-:S13]  /*0c20*/  ISETP.NE.AND.EX P0, PT, R25, RZ, PT, P0 ;  /* 0x000000ff1900720c */ /* 0x000fda0003f05300 */
[----:B-12---:R-:W-:Y:S05]  /*0c30*/  @!P0 BRA `(.L_x_10) ;  /* 0x0000000000288947 */ /* 0x006fea0003800000 */
[----:B------:R-:W0:Y:S02]  /*0c40*/  LDC R13, c[0x0][0x634] ;  /* 0x00018d00ff0d7b82 */ /* 0x000e240000000800 */
[----:B0-----:R-:W-:-:S05]  /*0c50*/  IADD3 R13, P0, R2, R13, RZ ;  /* 0x0000000d020d7210 */ /* 0x001fca0007f1e0ff */
[----:B------:R-:W-:-:S04]  /*0c60*/  IMAD.X R15, RZ, RZ, R17, P0 ;  /* 0x000000ffff0f7224 */ /* 0x000fc800000e0611 */
[----:B------:R-:W-:-:S04]  /*0c70*/  IMAD.WIDE.U32 R8, R15, R24, RZ ;  /* 0x000000180f087225 */ /* 0x000fc800078e00ff */
[----:B------:R-:W-:-:S04]  /*0c80*/  IMAD.WIDE.U32 R10, P0, R13, R25, R8 ;  /* 0x000000190d0a7225 */ /* 0x000fc80007800008 */
[----:B------:R-:W-:-:S04]  /*0c90*/  IMAD.WIDE.U32 R8, R13, R24, RZ ;  /* 0x000000180d087225 */ /* 0x000fc800078e00ff */
[----:B------:R-:W-:Y:S01]  /*0ca0*/  IMAD.X R13, RZ, RZ, RZ, P0 ;  /* 0x000000ffff0d7224 */ /* 0x000fe200000e06ff */
[----:B------:R-:W-:Y:S01]  /*0cb0*/  IADD3 RZ, P0, R9, R10, RZ ;  /* 0x0000000a09ff7210 */ /* 0x000fe20007f1e0ff */
[----:B------:R-:W-:-:S04]  /*0cc0*/  IMAD.MOV.U32 R12, RZ, RZ, R11 ;  /* 0x000000ffff0c7224 */ /* 0x000fc800078e000b */
[----:B------:R-:W-:-:S08]  /*0cd0*/  IMAD.WIDE.U32.X R8, R15, R25, R12, P0 ;  /* 0x000000190f087225 */ /* 0x000fd000000e040c */
.L_x_10:
[----:B------:R-:W0:Y:S01]  /*0ce0*/  LDC.64 R24, c[0x0][0x640] ;  /* 0x00019000ff187b82 */ /* 0x000e220000000a00 */
[-CC-:B------:R-:W-:Y:S01]  /*0cf0*/  SHF.R.U64 R41, R8, R0.reuse, R9.reuse ;  /* 0x0000000008297219 */ /* 0x180fe20000001209 */
[----:B------:R-:W-:Y:S01]  /*0d00*/  IMAD.MOV.U32 R8, RZ, RZ, R2 ;  /* 0x000000ffff087224 */ /* 0x000fe200078e0002 */
[----:B------:R-:W-:Y:S01]  /*0d10*/  SHF.R.U32.HI R0, RZ, R0, R9 ;  /* 0x00000000ff007219 */ /* 0x000fe20000011609 */
[----:B------:R-:W-:Y:S01]  /*0d20*/  IMAD R28, R7, R20, R4 ;  /* 0x00000014071c7224 */ /* 0x000fe200078e0204 */
[----:B------:R-:W-:Y:S01]  /*0d30*/  IADD3 R5, P0, RZ, -R41, RZ ;  /* 0x80000029ff057210 */ /* 0x000fe20007f1e0ff */
[----:B------:R-:W-:Y:S02]  /*0d40*/  IMAD.MOV.U32 R21, RZ, RZ, 0x1 ;  /* 0x00000001ff157424 */ /* 0x000fe400078e00ff */
[----:B------:R-:W1:Y:S02]  /*0d50*/  LDC R6, c[0x0][0x618] ;  /* 0x00018600ff067b82 */ /* 0x000e640000000800 */
[----:B------:R-:W-:-:S04]  /*0d60*/  IMAD.X R9, RZ, RZ, ~R0, P0 ;  /* 0x000000ffff097224 */ /* 0x000fc800000e0e00 */
[-C--:B------:R-:W-:Y:S02]  /*0d70*/  IMAD R0, R9, R26.reuse, RZ ;  /* 0x0000001a09007224 */ /* 0x080fe400078e02ff */
[----:B------:R-:W2:Y:S01]  /*0d80*/  LDC R11, c[0x0][0x608] ;  /* 0x00018200ff0b7b82 */ /* 0x000ea20000000800 */
[----:B------:R-:W-:Y:S02]  /*0d90*/  IMAD.MOV.U32 R9, RZ, RZ, R17 ;  /* 0x000000ffff097224 */ /* 0x000fe400078e0011 */
[----:B------:R-:W-:-:S05]  /*0da0*/  IMAD.WIDE.U32 R8, R5, R26, R8 ;  /* 0x0000001a05087225 */ /* 0x000fca00078e0008 */
[----:B------:R-:W3:Y:S01]  /*0db0*/  LDC R12, c[0x0][0x658] ;  /* 0x00019600ff0c7b82 */ /* 0x000ee20000000800 */
[----:B------:R-:W-:Y:S01]  /*0dc0*/  IMAD R5, R5, R27, R0 ;  /* 0x0000001b05057224 */ /* 0x000fe200078e0200 */
[----:B0-----:R-:W-:-:S03]  /*0dd0*/  ISETP.NE.U32.AND P0, PT, R24, RZ, PT ;  /* 0x000000ff1800720c */ /* 0x001fc60003f05070 */
[----:B------:R-:W-:Y:S01]  /*0de0*/  IMAD.IADD R5, R9, 0x1, R5 ;  /* 0x0000000109057824 */ /* 0x000fe200078e0205 */
[----:B------:R-:W-:Y:S01]  /*0df0*/  ISETP.NE.AND.EX P0, PT, R25, RZ, PT, P0 ;  /* 0x000000ff1900720c */ /* 0x000fe20003f05300 */
[----:B------:R-:W-:Y:S01]  /*0e00*/  IMAD.MOV.U32 R9, RZ, RZ, -0x1 ;  /* 0xffffffffff097424 */ /* 0x000fe200078e00ff */
[----:B------:R-:W0:Y:S02]  /*0e10*/  LDC R15, c[0x0][0x600] ;  /* 0x00018000ff0f7b82 */ /* 0x000e240000000800 */
[-CC-:B-1----:R-:W-:Y:S02]  /*0e20*/  SHF.R.U64 R13, R8, R6.reuse, R5.reuse ;  /* 0x00000006080d7219 */ /* 0x182fe40000001205 */
[----:B------:R-:W-:-:S04]  /*0e30*/  SHF.R.U32.HI R0, RZ, R6, R5 ;  /* 0x00000006ff007219 */ /* 0x000fc80000011605 */
[----:B------:R-:W1:Y:S01]  /*0e40*/  LDC R14, c[0x0][0x648] ;  /* 0x00019200ff0e7b82 */ /* 0x000e620000000800 */
[-CC-:B--2---:R-:W-:Y:S02]  /*0e50*/  SHF.R.U64 R29, R13, R11.reuse, R0.reuse ;  /* 0x0000000b0d1d7219 */ /* 0x184fe40000001200 */
[----:B------:R-:W-:-:S05]  /*0e60*/  SHF.R.U32.HI R5, RZ, R11, R0 ;  /* 0x0000000bff057219 */ /* 0x000fca0000011600 */
[----:B------:R-:W2:Y:S01]  /*0e70*/  LDC R26, c[0x0][0x638] ;  /* 0x00018e00ff1a7b82 */ /* 0x000ea20000000800 */
[-CC-:B---3--:R-:W-:Y:S02]  /*0e80*/  SHF.R.U64 R20, R29, R12.reuse, R5.reuse ;  /* 0x0000000c1d147219 */ /* 0x188fe40000001205 */
[-C--:B------:R-:W-:Y:S02]  /*0e90*/  SHF.L.U32 R0, R9, R12.reuse, RZ ;  /* 0x0000000c09007219 */ /* 0x080fe400000006ff */
[----:B------:R-:W-:Y:S01]  /*0ea0*/  SHF.R.U32.HI R5, RZ, R12, R5 ;  /* 0x0000000cff057219 */ /* 0x000fe20000011605 */
[----:B------:R-:W-:Y:S01]  /*0eb0*/  IMAD.MOV.U32 R4, RZ, RZ, R20 ;  /* 0x000000ffff047224 */ /* 0x000fe200078e0014 */
[----:B------:R-:W-:Y:S01]  /*0ec0*/  LOP3.LUT R10, RZ, R0, RZ, 0x33, !PT ;  /* 0x00000000ff0a7212 */ /* 0x000fe200078e33ff */
[----:B------:R-:W3:Y:S01]  /*0ed0*/  LDC R27, c[0x0][0x610] ;  /* 0x00018400ff1b7b82 */ /* 0x000ee20000000800 */
[----:B------:R-:W-:Y:S05]  /*0ee0*/  @!P0 BRA `(.L_x_11) ;  /* 0x0000000000288947 */ /* 0x000fea0003800000 */
[----:B------:R-:W4:Y:S02]  /*0ef0*/  LDC R9, c[0x0][0x64c] ;  /* 0x00019300ff097b82 */ /* 0x000f240000000800 */
[----:B----4-:R-:W-:-:S05]  /*0f00*/  IADD3 R9, P0, R20, R9, RZ ;  /* 0x0000000914097210 */ /* 0x010fca0007f1e0ff */
        /* <DEDUP_REMOVED lines=8> */
.L_x_11:
[----:B-1----:R-:W-:Y:S01]  /*0f90*/  SHF.R.U64 R4, R4, R14, R5 ;  /* 0x0000000e04047219 */ /* 0x002fe20000001205 */
[----:B0-----:R-:W-:Y:S01]  /*0fa0*/  VIADD R6, R15, 0xffffffff ;  /* 0xffffffff0f067836 */ /* 0x001fe20000000000 */
[----:B------:R-:W-:Y:S02]  /*0fb0*/  SHF.L.U32 R0, R21, R12, RZ ;  /* 0x0000000c15007219 */ /* 0x000fe400000006ff */
[----:B------:R-:W-:Y:S01]  /*0fc0*/  LOP3.LUT R5, R29, R10, RZ, 0xc0, !PT ;  /* 0x0000000a1d057212 */ /* 0x000fe200078ec0ff */
[----:B------:R-:W-:Y:S01]  /*0fd0*/  IMAD.MOV R7, RZ, RZ, -R4 ;  /* 0x000000ffff077224 */ /* 0x000fe200078e0a04 */
[----:B------:R-:W-:Y:S02]  /*0fe0*/  SEL R3, R3, R28, !P1 ;  /* 0x0000001c03037207 */ /* 0x000fe40004800000 */
[----:B------:R-:W-:Y:S01]  /*0ff0*/  LOP3.LUT R6, R13, R6, RZ, 0xc0, !PT ;  /* 0x000000060d067212 */ /* 0x000fe200078ec0ff */
[----:B------:R-:W-:Y:S02]  /*1000*/  IMAD R4, R0, R4, R5 ;  /* 0x0000000400047224 */ /* 0x000fe400078e0205 */
[----:B--2---:R-:W-:-:S02]  /*1010*/  IMAD R0, R7, R26, R20 ;  /* 0x0000001a07007224 */ /* 0x004fc400078e0214 */
[----:B---3--:R-:W-:Y:S02]  /*1020*/  IMAD R3, R4, R27, R3 ;  /* 0x0000001b04037224 */ /* 0x008fe400078e0203 */
[----:B------:R-:W-:Y:S02]  /*1030*/  IMAD.MOV.U32 R5, RZ, RZ, 0x1 ;  /* 0x00000001ff057424 */ /* 0x000fe400078e00ff */
[----:B------:R-:W-:-:S03]  /*1040*/  IMAD R4, R0, R15, R6 ;  /* 0x0000000f00047224 */ /* 0x000fc600078e0206 */
[----:B------:R-:W-:Y:S02]  /*1050*/  PRMT R0, R5, 0x7610, R0 ;  /* 0x0000761005007816 */ /* 0x000fe40000000000 */
[----:B------:R-:W-:Y:S02]  /*1060*/  SEL R44, R4, R3, !P1 ;  /* 0x00000003042c7207 */ /* 0x000fe40004800000 */
[----:B------:R-:W-:-:S07]  /*1070*/  SEL R45, R3, R4, !P1 ;  /* 0x00000004032d7207 */ /* 0x000fce0004800000 */
.L_x_9:
[----:B------:R-:W-:-:S08]  /*1080*/  NOP ;  /* 0x0000000000007918 */ /* 0x000fd00000000000 */
[----:B------:R-:W0:Y:S02]  /*1090*/  USETMAXREG.TRY_ALLOC.CTAPOOL UP0, 0xe8 ;  /* 0x000000e8000079c8 */ /* 0x000e240008000600 */
[----:B0-----:R-:W-:-:S13]  /*10a0*/  PLOP3.LUT P0, PT, PT, PT, UP0, 0x80, 0x0 ;  /* 0x000000000000781c */ /* 0x001fda0003f0f008 */
[----:B------:R-:W-:Y:S05]  /*10b0*/  @!P0 BRA `(.L_x_9) ;  /* 0xfffffffc00f08947 */ /* 0x000fea000383ffff */
[----:B------:R-:W-:Y:S01]  /*10c0*/  ULDC.64 UR4, c[0x0][0x598] ;  /* 0x0001660000047ab9 */ /* 0x000fe20000000a00 */
[----:B------:R-:W-:Y:S01]  /*10d0*/  ULDC.64 UR36, c[0x0][0x208] ;  /* 0x0000820000247ab9 */ /* 0x000fe20000000a00 */
[----:B------:R-:W-:-:S04]  /*10e0*/  ISETP.NE.U32.AND P0, PT, RZ, UR4, PT ;  /* 0x00000004ff007c0c */ /* 0x000fc8000bf05070 */
[----:B------:R-:W-:-:S13]  /*10f0*/  ISETP.NE.AND.EX P0, PT, RZ, UR5, PT, P0 ;  /* 0x00000005ff007c0c */ /* 0x000fda000bf05300 */
[----:B------:R-:W-:Y:S05]  /*1100*/  @!P0 BRA `(.L_x_12) ;  /* 0x00000000001c8947 */ /* 0x000fea0003800000 */
[----:B------:R-:W0:Y:S02]  /*1110*/  LDC.64 R4, c[0x0][0x598] ;  /* 0x00016600ff047b82 */ /* 0x000e240000000a00 */
[----:B0-----:R-:W2:Y:S02]  /*1120*/  LDG.E.64 R4, desc[UR36][R4.64] ;  /* 0x0000002404047981 */ /* 0x001ea4000c1e1b00 */
[----:B--2---:R-:W-:-:S04]  /*1130*/  ISETP.NE.U32.AND P0, PT, R4, RZ, PT ;  /* 0x000000ff0400720c */ /* 0x004fc80003f05070 */
[----:B------:R-:W-:-:S13]  /*1140*/  ISETP.NE.AND.EX P0, PT, R5, RZ, PT, P0 ;  /* 0x000000ff0500720c */ /* 0x000fda0003f05300 */
[----:B------:R-:W-:Y:S05]  /*1150*/  @!P0 BRA `(.L_x_12) ;  /* 0x0000000000088947 */ /* 0x000fea0003800000 */
[----:B------:R0:W5:Y:S01]  /*1160*/  LD.E R40, desc[UR36][R4.64] ;  /* 0x0000002404287980 */ /* 0x000162000c101900 */
[----:B------:R-:W-:Y:S05]  /*1170*/  BRA `(.L_x_13) ;  /* 0x0000000000247947 */ /* 0x000fea0003800000 */
.L_x_12:
[----:B------:R-:W-:Y:S02]  /*1180*/  ULDC.64 UR4, c[0x0][0x588] ;  /* 0x0001620000047ab9 */ /* 0x000fe40000000a00 */
[----:B------:R-:W-:-:S04]  /*1190*/  ISETP.NE.U32.AND P0, PT, RZ, UR4, PT ;  /* 0x00000004ff007c0c */ /* 0x000fc8000bf05070 */
[----:B------:R-:W-:-:S13]  /*11a0*/  ISETP.NE.AND.EX P0, PT, RZ, UR5, PT, P0 ;  /* 0x00000005ff007c0c */ /* 0x000fda000bf05300 */
[----:B------:R-:W-:Y:S05]  /*11b0*/  @!P0 BRA `(.L_x_14) ;  /* 0x00000000000c8947 */ /* 0x000fea0003800000 */
[----:B------:R-:W0:Y:S02]  /*11c0*/  LDC.64 R4, c[0x0][0x588] ;  /* 0x00016200ff047b82 */ /* 0x000e240000000a00 */
[----:B0-----:R1:W5:Y:S01]  /*11d0*/  LDG.E R40, desc[UR36][R4.64] ;  /* 0x0000002404287981 */ /* 0x001362000c1e1900 */
[----:B------:R-:W-:Y:S05]  /*11e0*/  BRA `(.L_x_13) ;  /* 0x0000000000087947 */ /* 0x000fea0003800000 */
.L_x_14:
[----:B------:R-:W-:Y:S02]  /*11f0*/  ULDC UR4, c[0x0][0x580] ;  /* 0x0001600000047ab9 */ /* 0x000fe40000000800 */
[----:B------:R-:W-:-:S07]  /*1200*/  IMAD.U32 R40, RZ, RZ, UR4 ;  /* 0x00000004ff287e24 */ /* 0x000fce000f8e00ff */
.L_x_13:
[----:B------:R-:W-:Y:S02]  /*1210*/  ULDC.64 UR4, c[0x0][0x5a0] ;  /* 0x0001680000047ab9 */ /* 0x000fe40000000a00 */
[----:B------:R-:W-:-:S04]  /*1220*/  ISETP.NE.U32.AND P0, PT, RZ, UR4, PT ;  /* 0x00000004ff007c0c */ /* 0x000fc8000bf05070 */
[----:B------:R-:W-:-:S13]  /*1230*/  ISETP.NE.AND.EX P0, PT, RZ, UR5, PT, P0 ;  /* 0x00000005ff007c0c */ /* 0x000fda000bf05300 */
[----:B------:R-:W-:Y:S05]  /*1240*/  @!P0 BRA `(.L_x_15) ;  /* 0x00000000001c8947 */ /* 0x000fea0003800000 */
[----:B01----:R-:W0:Y:S02]  /*1250*/  LDC.64 R4, c[0x0][0x5a0] ;  /* 0x00016800ff047b82 */ /* 0x003e240000000a00 */
[----:B0-----:R-:W2:Y:S02]  /*1260*/  LDG.E.64 R4, desc[UR36][R4.64] ;  /* 0x0000002404047981 */ /* 0x001ea4000c1e1b00 */
[----:B--2---:R-:W-:-:S04]  /*1270*/  ISETP.NE.U32.AND P0, PT, R4, RZ, PT ;  /* 0x000000ff0400720c */ /* 0x004fc80003f05070 */
[----:B------:R-:W-:-:S13]  /*1280*/  ISETP.NE.AND.EX P0, PT, R5, RZ, PT, P0 ;  /* 0x000000ff0500720c */ /* 0x000fda0003f05300 */
[----:B------:R-:W-:Y:S05]  /*1290*/  @!P0 BRA `(.L_x_15) ;  /* 0x0000000000088947 */ /* 0x000fea0003800000 */
[----:B------:R0:W5:Y:S01]  /*12a0*/  LD.E R42, desc[UR36][R4.64] ;  /* 0x00000024042a7980 */ /* 0x000162000c101900 */
[----:B------:R-:W-:Y:S05]  /*12b0*/  BRA `(.L_x_16) ;  /* 0x0000000000247947 */ /* 0x000fea0003800000 */
.L_x_15:
[----:B------:R-:W-:Y:S02]  /*12c0*/  ULDC.64 UR4, c[0x0][0x590] ;  /* 0x0001640000047ab9 */ /* 0x000fe40000000a00 */
[----:B------:R-:W-:-:S04]  /*12d0*/  ISETP.NE.U32.AND P0, PT, RZ, UR4, PT ;  /* 0x00000004ff007c0c */ /* 0x000fc8000bf05070 */
[----:B------:R-:W-:-:S13]  /*12e0*/  ISETP.NE.AND.EX P0, PT, RZ, UR5, PT, P0 ;  /* 0x00000005ff007c0c */ /* 0x000fda000bf05300 */
[----:B------:R-:W-:Y:S05]  /*12f0*/  @!P0 BRA `(.L_x_17) ;  /* 0x00000000000c8947 */ /* 0x000fea0003800000 */
[----:B------:R-:W2:Y:S02]  /*1300*/  LDC.64 R42, c[0x0][0x590] ;  /* 0x00016400ff2a7b82 */ /* 0x000ea40000000a00 */
[----:B--2---:R2:W5:Y:S01]  /*1310*/  LDG.E R42, desc[UR36][R42.64] ;  /* 0x000000242a2a7981 */ /* 0x004562000c1e1900 */
[----:B------:R-:W-:Y:S05]  /*1320*/  BRA `(.L_x_16) ;  /* 0x0000000000087947 */ /* 0x000fea0003800000 */
.L_x_17:
[----:B------:R-:W-:Y:S02]  /*1330*/  ULDC UR4, c[0x0][0x584] ;  /* 0x0001610000047ab9 */ /* 0x000fe40000000800 */
[----:B------:R-:W-:-:S07]  /*1340*/  IMAD.U32 R42, RZ, RZ, UR4 ;  /* 0x00000004ff2a7e24 */ /* 0x000fce000f8e00ff */
.L_x_16:
[----:B------:R-:W-:-:S13]  /*1350*/  LOP3.LUT P0, RZ, R0, 0xff, RZ, 0xc0, !PT ;  /* 0x000000ff00ff7812 */ /* 0x000fda000780c0ff */
[----:B------:R-:W-:Y:S05]  /*1360*/  @!P0 EXIT ;  /* 0x000000000000894d */ /* 0x000fea0003800000 */
[----:B------:R-:W-:Y:S01]  /*1370*/  ULDC UR4, c[0x0][0x28c] ;  /* 0x0000a30000047ab9 */ /* 0x000fe20000000800 */
[----:B--2---:R-:W-:Y:S01]  /*1380*/  LOP3.LUT R43, R19, 0x1, RZ, 0xfc, !PT ;  /* 0x00000001132b7812 */ /* 0x004fe200078efcff */
[----:B------:R-:W-:Y:S01]  /*1390*/  UIADD3 UR4, UR4, 0x1f, URZ ;  /* 0x0000001f04047890 */ /* 0x000fe2000fffe03f */
[----:B------:R-:W-:Y:S01]  /*13a0*/  UMOV UR38, URZ ;  /* 0x0000003f00267c82 */ /* 0x000fe20008000000 */
[----:B------:R-:W-:Y:S02]  /*13b0*/  UMOV UR39, URZ ;  /* 0x0000003f00277c82 */ /* 0x000fe40008000000 */
[----:B------:R-:W-:-:S04]  /*13c0*/  USHF.R.S32.HI UR5, URZ, 0x1f, UR4 ;  /* 0x0000001f3f057899 */ /* 0x000fc80008011404 */
[----:B------:R-:W-:-:S04]  /*13d0*/  ULEA.HI UR5, UR5, UR4, URZ, 0x5 ;  /* 0x0000000405057291 */ /* 0x000fc8000f8f283f */
[----:B------:R-:W-:-:S12]  /*13e0*/  USHF.R.S32.HI UR40, URZ, 0x5, UR5 ;  /* 0x000000053f287899 */ /* 0x000fd80008011405 */
.L_x_67:
[----:B------:R-:W-:Y:S01]  /*13f0*/  LOP3.LUT R0, R18, 0x80, RZ, 0xc0, !PT ;  /* 0x0000008012007812 */ /* 0x000fe200078ec0ff */
[----:B--2---:R-:W2:Y:S01]  /*1400*/  S2UR UR7, SR_CgaCtaId ;  /* 0x00000000000779c3 */ /* 0x004ea20000008800 */
[----:B------:R-:W-:Y:S02]  /*1410*/  UMOV UR6, 0x400 ;  /* 0x0000040000067882 */ /* 0x000fe40000000000 */
[----:B------:R-:W-:-:S06]  /*1420*/  SHF.R.U32.HI R0, RZ, 0x7, R0 ;  /* 0x00000007ff007819 */ /* 0x000fcc0000011600 */
[----:B---3--:R-:W3:Y:S01]  /*1430*/  SHFL.IDX PT, R0, R0, RZ, 0x1f ;  /* 0x00001fff00007589 */ /* 0x008ee200000e0000 */
[----:B--2---:R-:W-:Y:S01]  /*1440*/  ULEA UR6, UR7, UR6, 0x18 ;  /* 0x0000000607067291 */ /* 0x004fe2000f8ec03f */
[----:B---3--:R-:W-:-:S13]  /*1450*/  R2UR UR4, R0 ;  /* 0x00000000000472ca */ /* 0x008fda00000e0000 */
[----:B------:R-:W-:-:S04]  /*1460*/  ULEA.HI UR5, UR4, UR4, URZ, 0x1 ;  /* 0x0000000404057291 */ /* 0x000fc8000f8f083f */
[----:B------:R-:W-:-:S04]  /*1470*/  ULOP3.LUT UR5, UR5, 0xffffe, URZ, 0xc0, !UPT ;  /* 0x000ffffe05057892 */ /* 0x000fc8000f8ec03f */
[----:B------:R-:W-:-:S03]  /*1480*/  UIADD3 UR5, UR4, -UR5, URZ ;  /* 0x8000000504057290 */ /* 0x000fc6000fffe03f */
[----:B------:R-:W-:Y:S01]  /*1490*/  ULDC UR4, c[0x0][0x28c] ;  /* 0x0000a30000047ab9 */ /* 0x000fe20000000800 */
[----:B------:R-:W-:Y:S01]  /*14a0*/  ULEA UR5, UR5, UR6, 0xc ;  /* 0x0000000605057291 */ /* 0x000fe2000f8e603f */
[----:B------:R-:W-:-:S03]  /*14b0*/  ISETP.LT.AND P0, PT, RZ, UR4, PT ;  /* 0x00000004ff007c0c */ /* 0x000fc6000bf01270 */
[----:B------:R-:W-:-:S04]  /*14c0*/  UIADD3 UR5, UR5, 0x200, URZ ;  /* 0x0000020005057890 */ /* 0x000fc8000fffe03f */
[----:B------:R-:W-:-:S04]  /*14d0*/  USHF.R.U32.HI UR5, URZ, 0x4, UR5 ;  /* 0x000000043f057899 */ /* 0x000fc80008011605 */
[----:B------:R-:W-:Y:S02]  /*14e0*/  ULOP3.LUT UR41, UR5, 0x3fff, URZ, 0xc0, !UPT ;  /* 0x00003fff05297892 */ /* 0x000fe4000f8ec03f */
[----:B----45:R-:W-:Y:S10]  /*14f0*/  @P0 BRA `(.L_x_18) ;  /* 0x0000000000400947 */ /* 0x030ff40003800000 */
[----:B------:R-:W-:Y:S01]  /*1500*/  MOV R0, 0x0 ;  /* 0x0000000000007802 */ /* 0x000fe20000000f00 */
[----:B------:R-:W-:Y:S01]  /*1510*/  ULDC.64 UR4, c[0x4][0x68] ;  /* 0x01001a0000047ab9 */ /* 0x000fe20000000a00 */
[----:B------:R-:W-:Y:S01]  /*1520*/  ULDC.64 UR6, c[0x4][0x8] ;  /* 0x0100020000067ab9 */ /* 0x000fe20000000a00 */
[----:B01----:R-:W-:Y:S01]  /*1530*/  IMAD.U32 R4, RZ, RZ, UR4 ;  /* 0x00000004ff047e24 */ /* 0x003fe2000f8e00ff */
[----:B------:R0:W1:Y:S01]  /*1540*/  LDC.64 R14, c[0x4][R0] ;  /* 0x01000000000e7b82 */ /* 0x0000620000000a00 */
[----:B------:R-:W-:Y:S01]  /*1550*/  IMAD.U32 R5, RZ, RZ, UR5 ;  /* 0x00000005ff057e24 */ /* 0x000fe2000f8e00ff */
[----:B------:R-:W-:Y:S01]  /*1560*/  ULDC.64 UR4, c[0x4][0x70] ;  /* 0x01001c0000047ab9 */ /* 0x000fe20000000a00 */
[----:B------:R-:W-:Y:S02]  /*1570*/  IMAD.U32 R10, RZ, RZ, UR6 ;  /* 0x00000006ff0a7e24 */ /* 0x000fe4000f8e00ff */
[----:B------:R-:W-:Y:S02]  /*1580*/  IMAD.U32 R6, RZ, RZ, UR4 ;  /* 0x00000004ff067e24 */ /* 0x000fe4000f8e00ff */
[----:B------:R-:W-:-:S02]  /*1590*/  IMAD.U32 R7, RZ, RZ, UR5 ;  /* 0x00000005ff077e24 */ /* 0x000fc4000f8e00ff */
[----:B------:R-:W-:Y:S02]  /*15a0*/  IMAD.U32 R11, RZ, RZ, UR7 ;  /* 0x00000007ff0b7e24 */ /* 0x000fe4000f8e00ff */
[----:B------:R-:W-:Y:S02]  /*15b0*/  IMAD.MOV.U32 R8, RZ, RZ, 0x1e1 ;  /* 0x000001e1ff087424 */ /* 0x000fe400078e00ff */
[----:B------:R-:W-:Y:S02]  /*15c0*/  IMAD.MOV.U32 R12, RZ, RZ, 0x1 ;  /* 0x00000001ff0c7424 */ /* 0x000fe400078e00ff */
[----:B0-----:R-:W-:-:S07]  /*15d0*/  IMAD.MOV.U32 R13, RZ, RZ, RZ ;  /* 0x000000ffff0d7224 */ /* 0x001fce00078e00ff */
[----:B------:R-:W-:-:S07]  /*15e0*/  LEPC R20, `(.L_x_18) ;  /* 0x000000001014794e */ /* 0x000fce0000000000 */
[----:B-1---5:R-:W-:Y:S05]  /*15f0*/  CALL.ABS.NOINC R14 ;  /* 0x000000000e007343 */ /* 0x022fea0003c00000 */
.L_x_18:
[----:B------:R-:W-:-:S13]  /*1600*/  ISETP.NE.AND P0, PT, R43, 0x3, PT ;  /* 0x000000032b00780c */ /* 0x000fda0003f05270 */
[----:B------:R-:W-:Y:S05]  /*1610*/  @!P0 BRA `(.L_x_19) ;  /* 0x0000000000048947 */ /* 0x000fea0003800000 */
[----:B------:R-:W-:Y:S01]  /*1620*/  BPT.TRAP 0x1 ;  /* 0x000000040000795c */ /* 0x000fe20000300000 */
.L_x_19:
[----:B------:R-:W2:Y:S01]  /*1630*/  S2UR UR5, SR_CgaCtaId ;  /* 0x00000000000579c3 */ /* 0x000ea20000008800 */
[----:B------:R-:W-:Y:S01]  /*1640*/  UMOV UR4, 0x400 ;  /* 0x0000040000047882 */ /* 0x000fe20000000000 */
[----:B------:R-:W-:Y:S02]  /*1650*/  IMAD.U32 R0, RZ, RZ, UR38 ;  /* 0x00000026ff007e24 */ /* 0x000fe4000f8e00ff */
[----:B------:R-:W-:-:S03]  /*1660*/  IMAD.U32 R3, RZ, RZ, UR39 ;  /* 0x00000027ff037e24 */ /* 0x000fc6000f8e00ff */
[----:B------:R-:W-:Y:S01]  /*1670*/  SHF.L.U32 R0, R0, 0x1f, RZ ;  /* 0x0000001f00007819 */ /* 0x000fe200000006ff */
[----:B--2---:R-:W-:-:S06]  /*1680*/  ULEA UR4, UR5, UR4, 0x18 ;  /* 0x0000000405047291 */ /* 0x004fcc000f8ec03f */
[----:B------:R-:W-:-:S04]  /*1690*/  IMAD.U32 R6, RZ, RZ, UR4 ;  /* 0x00000004ff067e24 */ /* 0x000fc8000f8e00ff */
[----:B------:R-:W-:-:S04]  /*16a0*/  IMAD R3, R3, 0x8, R6 ;  /* 0x0000000803037824 */ /* 0x000fc800078e0206 */
[----:B------:R2:W3:Y:S01]  /*16b0*/  SYNCS.PHASECHK.TRANS64.TRYWAIT P1, [R3+URZ], R0 ;  /* 0x00000000030075a7 */ /* 0x0004e2000802017f */
[----:B------:R-:W-:Y:S05]  /*16c0*/  @!P0 BRA `(.L_x_20) ;  /* 0x0000000000048947 */ /* 0x000fea0003800000 */
[----:B------:R-:W-:Y:S01]  /*16d0*/  BPT.TRAP 0x1 ;  /* 0x000000040000795c */ /* 0x000fe20000300000 */
.L_x_20:
[----:B---3--:R-:W-:Y:S05]  /*16e0*/  @P1 BRA `(.L_x_21) ;  /* 0x0000000000081947 */ /* 0x008fea0003800000 */
[----:B------:R-:W3:Y:S02]  /*16f0*/  SYNCS.PHASECHK.TRANS64.TRYWAIT P1, [R3+URZ], R0 ;  /* 0x00000000030075a7 */ /* 0x000ee4000802017f */
[----:B---3--:R-:W-:Y:S05]  /*1700*/  @!P1 BRA `(.L_x_22) ;  /* 0x0000004400309947 */ /* 0x008fea0003800000 */
.L_x_21:
[----:B------:R-:W-:-:S04]  /*1710*/  UISETP.LT.AND UP0, UPT, UR40, 0x1, UPT ;  /* 0x000000012800788c */ /* 0x000fc8000bf01270 */
[----:B------:R-:W-:-:S06]  /*1720*/  USEL UR4, UR40, 0x1, UP0 ;  /* 0x0000000128047887 */ /* 0x000fcc0008000000 */
[----:B--23--:R-:W-:Y:S01]  /*1730*/  IMAD.U32 R0, RZ, RZ, UR4 ;  /* 0x00000004ff007e24 */ /* 0x00cfe2000f8e00ff */
[----:B------:R-:W-:Y:S05]  /*1740*/  WARPSYNC.ALL ;  /* 0x0000000000007948 */ /* 0x000fea0003800000 */
[----:B------:R-:W-:-:S04]  /*1750*/  IADD3 R0, -R0, UR40, RZ ;  /* 0x0000002800007c10 */ /* 0x000fc8000fffe1ff */
[----:B------:R-:W-:Y:S02]  /*1760*/  ISETP.GE.AND P1, PT, R0, 0x1, PT ;  /* 0x000000010000780c */ /* 0x000fe40003f26270 */
[----:B------:R-:W-:Y:S01]  /*1770*/  R2UR UR4, R6 ;  /* 0x00000000060472ca */ /* 0x000fe200000e0000 */
[----:B------:R-:W-:Y:S01]  /*1780*/  WARPGROUP.ARRIVE ;  /* 0x00000000000079c5 */ /* 0x000fe20000000000 */
[----:B------:R-:W-:Y:S01]  /*1790*/  UMOV UR9, 0x80000020 ;  /* 0x8000002000097882 */ /* 0x000fe20000000000 */
[----:B------:R-:W-:-:S10]  /*17a0*/  UMOV UR11, 0x80000020 ;  /* 0x80000020000b7882 */ /* 0x000fd40000000000 */
[----:B------:R-:W-:-:S04]  /*17b0*/  UIADD3 UR4, UR4, 0x33200, URZ ;  /* 0x0003320004047890 */ /* 0x000fc8000fffe03f */
[----:B------:R-:W-:-:S04]  /*17c0*/  USHF.R.U32.HI UR4, URZ, 0x4, UR4 ;  /* 0x000000043f047899 */ /* 0x000fc80008011604 */
[----:B------:R-:W-:Y:S02]  /*17d0*/  ULOP3.LUT UR5, UR4, 0x3fff, URZ, 0xc0, !UPT ;  /* 0x00003fff04057892 */ /* 0x000fe4000f8ec03f */
[----:B------:R-:W-:Y:S02]  /*17e0*/  ULOP3.LUT UR4, UR41, 0x10000, URZ, 0xfc, !UPT ;  /* 0x0001000029047892 */ /* 0x000fe4000f8efc3f */
[----:B------:R-:W-:Y:S02]  /*17f0*/  ULOP3.LUT UR5, UR5, 0x10000, URZ, 0xfc, !UPT ;  /* 0x0001000005057892 */ /* 0x000fe4000f8efc3f */
[----:B------:R-:W-:Y:S02]  /*1800*/  UIMAD UR7, UR39, 0x300, UR4 ;  /* 0x00000300270778a4 */ /* 0x000fe4000f8e0204 */
[----:B------:R-:W-:Y:S02]  /*1810*/  ULEA UR6, UR39, UR5, 0x6 ;  /* 0x0000000527067291 */ /* 0x000fe4000f8e303f */
[----:B------:R-:W-:-:S03]  /*1820*/  UIADD3 UR12, UR7, 0x200, URZ ;  /* 0x00000200070c7890 */ /* 0x000fc6000fffe03f */
[----:B------:R-:W-:Y:S02]  /*1830*/  UMOV UR8, UR7 ;  /* 0x0000000700087c82 */ /* 0x000fe40008000000 */
[----:B------:R-:W-:Y:S02]  /*1840*/  UMOV UR10, UR6 ;  /* 0x00000006000a7c82 */ /* 0x000fe40008000000 */
[----:B------:R-:W-:Y:S01]  /*1850*/  HGMMA.64x16x16.F32 R32, gdesc[UR8], RZ, !UPT, gsb0 ;  /* 0x00200000082079f0 */ /* 0x000fe2000c0008ff */
[----:B------:R-:W-:Y:S01]  /*1860*/  UMOV UR8, UR12 ;  /* 0x0000000c00087c82 */ /* 0x000fe20008000000 */
[----:B------:R-:W-:Y:S01]  /*1870*/  UMOV UR9, 0x80000020 ;  /* 0x8000002000097882 */ /* 0x000fe20000000000 */
[----:B------:R-:W-:Y:S02]  /*1880*/  WARPGROUP.DEPBAR.LE gsb0, 0x0 ;  /* 0x00008000000079c5 */ /* 0x000fe40000010000 */
[----:B------:R-:W-:-:S06]  /*1890*/  WARPGROUP.ARRIVE ;  /* 0x00000000000079c5 */ /* 0x000fcc0000000000 */
[----:B------:R-:W-:Y:S01]  /*18a0*/  HGMMA.64x16x16.F32 R24, gdesc[UR8], RZ, !UPT, gsb0 ;  /* 0x00200000081879f0 */ /* 0x000fe2000c0008ff */
[----:B------:R-:W-:Y:S02]  /*18b0*/  UIADD3 UR8, UR7, 0x2, URZ ;  /* 0x0000000207087890 */ /* 0x000fe4000fffe03f */
[----:B------:R-:W-:Y:S01]  /*18c0*/  UIADD3 UR10, UR6, 0x2, URZ ;  /* 0x00000002060a7890 */ /* 0x000fe2000fffe03f */
[----:B------:R-:W-:Y:S01]  /*18d0*/  UMOV UR9, 0x80000020 ;  /* 0x8000002000097882 */ /* 0x000fe20000000000 */
[----:B------:R-:W-:Y:S01]  /*18e0*/  UMOV UR11, 0x80000020 ;  /* 0x80000020000b7882 */ /* 0x000fe20000000000 */
[----:B------:R-:W-:Y:S01]  /*18f0*/  UIADD3 UR7, UR7, 0x202, URZ ;  /* 0x0000020207077890 */ /* 0x000fe2000fffe03f */
[----:B------:R-:W-:Y:S02]  /*1900*/  WARPGROUP.DEPBAR.LE gsb0, 0x0 ;  /* 0x00008000000079c5 */ /* 0x000fe40000010000 */
[----:B------:R-:W-:-:S06]  /*1910*/  WARPGROUP.ARRIVE ;  /* 0x00000000000079c5 */ /* 0x000fcc0000000000 */
[----:B------:R-:W-:Y:S01]  /*1920*/  HGMMA.64x16x16.F32 R32, gdesc[UR8], R32, gsb0 ;  /* 0x00200000082079f0 */ /* 0x000fe20008000820 */
[----:B------:R-:W-:Y:S01]  /*1930*/  UMOV UR8, UR7 ;  /* 0x0000000700087c82 */ /* 0x000fe20008000000 */
[----:B------:R-:W-:Y:S01]  /*1940*/  UMOV UR9, 0x80000020 ;  /* 0x8000002000097882 */ /* 0x000fe20000000000 */
[----:B------:R-:W-:Y:S02]  /*1950*/  WARPGROUP.DEPBAR.LE gsb0, 0x0 ;  /* 0x00008000000079c5 */ /* 0x000fe40000010000 */
[----:B------:R-:W-:-:S06]  /*1960*/  WARPGROUP.ARRIVE ;  /* 0x00000000000079c5 */ /* 0x000fcc0000000000 */
[----:B------:R-:W-:Y:S03]  /*1970*/  HGMMA.64x16x16.F32 R24, gdesc[UR8], R24, gsb0 ;  /* 0x00200000081879f0 */ /* 0x000fe60008000818 */
[----:B------:R-:W-:Y:S02]  /*1980*/  WARPGROUP.DEPBAR.LE gsb0, 0x0 ;  /* 0x00008000000079c5 */ /* 0x000fe40000010000 */
[----:B------:R-:W-:Y:S05]  /*1990*/  @!P1 BRA `(.L_x_23) ;  /* 0x00000004001c9947 */ /* 0x000fea0003800000 */
[----:B------:R-:W-:Y:S02]  /*19a0*/  UIADD3 UR6, UR39, 0x1, URZ ;  /* 0x0000000127067890 */ /* 0x000fe4000fffe03f */
[----:B------:R-:W-:Y:S02]  /*19b0*/  IMAD.U32 R3, RZ, RZ, UR39 ;  /* 0x00000027ff037e24 */ /* 0x000fe4000f8e00ff */
[----:B------:R-:W-:-:S04]  /*19c0*/  UISETP.NE.AND UP0, UPT, UR6, 0x11, UPT ;  /* 0x000000110600788c */ /* 0x000fc8000bf05270 */
[----:B------:R-:W-:Y:S02]  /*19d0*/  USEL UR7, URZ, 0x1, UP0 ;  /* 0x000000013f077887 */ /* 0x000fe40008000000 */
[----:B------:R-:W-:Y:S02]  /*19e0*/  USEL UR6, UR6, URZ, UP0 ;  /* 0x0000003f06067287 */ /* 0x000fe40008000000 */
[----:B------:R-:W-:-:S06]  /*19f0*/  ULOP3.LUT UR7, UR38, UR7, URZ, 0x3c, !UPT ;  /* 0x0000000726077292 */ /* 0x000fcc000f8e3c3f */
[----:B------:R-:W-:-:S07]  /*1a00*/  IMAD.U32 R7, RZ, RZ, UR7 ;  /* 0x00000007ff077e24 */ /* 0x000fce000f8e00ff */
.L_x_30:
[----:B------:R-:W-:Y:S05]  /*1a10*/  @!P0 BRA `(.L_x_24) ;  /* 0x0000000000048947 */ /* 0x000fea0003800000 */
[----:B------:R-:W-:Y:S01]  /*1a20*/  BPT.TRAP 0x1 ;  /* 0x000000040000795c */ /* 0x000fe20000300000 */
.L_x_24:
[----:B------:R-:W2:Y:S01]  /*1a30*/  S2UR UR8, SR_CgaCtaId ;  /* 0x00000000000879c3 */ /* 0x000ea20000008800 */
[----:B------:R-:W-:Y:S01]  /*1a40*/  UMOV UR7, 0x400 ;  /* 0x0000040000077882 */ /* 0x000fe20000000000 */
[----:B01----:R-:W-:Y:S01]  /*1a50*/  IMAD.U32 R5, RZ, RZ, UR6 ;  /* 0x00000006ff057e24 */ /* 0x003fe2000f8e00ff */
[----:B------:R-:W-:Y:S01]  /*1a60*/  SHF.L.U32 R4, R7, 0x1f, RZ ;  /* 0x0000001f07047819 */ /* 0x000fe200000006ff */
[----:B--2---:R-:W-:-:S06]  /*1a70*/  ULEA UR7, UR8, UR7, 0x18 ;  /* 0x0000000708077291 */ /* 0x004fcc000f8ec03f */
[----:B------:R-:W-:-:S04]  /*1a80*/  IMAD.U32 R6, RZ, RZ, UR7 ;  /* 0x00000007ff067e24 */ /* 0x000fc8000f8e00ff */
[----:B------:R-:W-:-:S04]  /*1a90*/  IMAD R5, R5, 0x8, R6 ;  /* 0x0000000805057824 */ /* 0x000fc800078e0206 */
[----:B------:R0:W1:Y:S01]  /*1aa0*/  SYNCS.PHASECHK.TRANS64.TRYWAIT P1, [R5+URZ], R4 ;  /* 0x00000004050075a7 */ /* 0x000062000802017f */
[----:B------:R-:W-:Y:S05]  /*1ab0*/  @!P0 BRA `(.L_x_25) ;  /* 0x0000000000048947 */ /* 0x000fea0003800000 */
[----:B------:R-:W-:Y:S01]  /*1ac0*/  BPT.TRAP 0x1 ;  /* 0x000000040000795c */ /* 0x000fe20000300000 */
.L_x_25:
[----:B-1----:R-:W-:Y:S05]  /*1ad0*/  @P1 BRA `(.L_x_26) ;  /* 0x0000000000081947 */ /* 0x002fea0003800000 */
[----:B------:R-:W1:Y:S02]  /*1ae0*/  SYNCS.PHASECHK.TRANS64.TRYWAIT P1, [R5+URZ], R4 ;  /* 0x00000004050075a7 */ /* 0x000e64000802017f */
[----:B-1----:R-:W-:Y:S05]  /*1af0*/  @!P1 BRA `(.L_x_27) ;  /* 0x0000004000489947 */ /* 0x002fea0003800000 */
.L_x_26:
[----:B------:R-:W-:Y:S01]  /*1b00*/  ULEA UR7, UR6, UR5, 0x6 ;  /* 0x0000000506077291 */ /* 0x000fe2000f8e303f */
[----:B------:R-:W-:Y:S01]  /*1b10*/  WARPGROUP.ARRIVE ;  /* 0x00000000000079c5 */ /* 0x000fe20000000000 */
[----:B------:R-:W-:Y:S01]  /*1b20*/  UIMAD UR12, UR6, 0x300, UR4 ;  /* 0x00000300060c78a4 */ /* 0x000fe2000f8e0204 */
[----:B------:R-:W-:Y:S01]  /*1b30*/  UMOV UR11, 0x80000020 ;  /* 0x80000020000b7882 */ /* 0x000fe20000000000 */
[----:B------:R-:W-:Y:S02]  /*1b40*/  UMOV UR9, 0x80000020 ;  /* 0x8000002000097882 */ /* 0x000fe40000000000 */
[----:B------:R-:W-:Y:S01]  /*1b50*/  UIADD3 UR13, UR12, 0x200, URZ ;  /* 0x000002000c0d7890 */ /* 0x000fe2000fffe03f */
[----:B------:R-:W-:Y:S02]  /*1b60*/  UMOV UR10, UR7 ;  /* 0x00000007000a7c82 */ /* 0x000fe40008000000 */
[----:B------:R-:W-:Y:S02]  /*1b70*/  UMOV UR8, UR12 ;  /* 0x0000000c00087c82 */ /* 0x000fe40008000000 */
[----:B------:R-:W-:Y:S01]  /*1b80*/  HGMMA.64x16x16.F32 R32, gdesc[UR8], R32, gsb0 ;  /* 0x00200000082079f0 */ /* 0x000fe20008000820 */
[----:B------:R-:W-:Y:S01]  /*1b90*/  UMOV UR9, 0x80000020 ;  /* 0x8000002000097882 */ /* 0x000fe20000000000 */
[----:B------:R-:W-:Y:S01]  /*1ba0*/  UMOV UR8, UR13 ;  /* 0x0000000d00087c82 */ /* 0x000fe20008000000 */
[----:B------:R-:W-:-:S02]  /*1bb0*/  WARPGROUP.DEPBAR.LE gsb0, 0x0 ;  /* 0x00008000000079c5 */ /* 0x000fc40000010000 */
[----:B------:R-:W-:-:S06]  /*1bc0*/  WARPGROUP.ARRIVE ;  /* 0x00000000000079c5 */ /* 0x000fcc0000000000 */
[----:B------:R-:W-:Y:S01]  /*1bd0*/  HGMMA.64x16x16.F32 R24, gdesc[UR8], R24, gsb0 ;  /* 0x00200000081879f0 */ /* 0x000fe20008000818 */
        /* <DEDUP_REMOVED lines=15> */
[----:B------:R-:W-:Y:S01]  /*1cd0*/  BPT.TRAP 0x1 ;  /* 0x000000040000795c */ /* 0x000fe20000300000 */
.L_x_28:
[----:B------:R-:W-:-:S13]  /*1ce0*/  ISETP.NE.AND P1, PT, R23, RZ, PT ;  /* 0x000000ff1700720c */ /* 0x000fda0003f25270 */
[----:B01----:R-:W-:-:S04]  /*1cf0*/  @P1 IMAD R4, R3, 0x8, R6 ;  /* 0x0000000803041824 */ /* 0x003fc800078e0206 */
[----:B------:R-:W-:-:S05]  /*1d00*/  @P1 VIADD R5, R4, 0x88 ;  /* 0x0000008804051836 */ /* 0x000fca0000000000 */
[----:B------:R-:W-:-:S04]  /*1d10*/  @P1 PRMT R5, R22, 0x654, R5 ;  /* 0x0000065416051816 */ /* 0x000fc80000000005 */
[----:B------:R0:W-:Y:S01]  /*1d20*/  @P1 SYNCS.ARRIVE.TRANS64.RED.A1T0 RZ, [R5+URZ], RZ ;  /* 0x000000ff05ff19a7 */ /* 0x0001e2000810043f */
[----:B------:R-:W-:-:S13]  /*1d30*/  ISETP.GT.U32.AND P1, PT, R19, 0x1, PT ;  /* 0x000000011300780c */ /* 0x000fda0003f24070 */
[----:B0-----:R-:W-:Y:S05]  /*1d40*/  @P1 BRA `(.L_x_29) ;  /* 0x0000000000041947 */ /* 0x001fea0003800000 */
[----:B------:R-:W-:Y:S01]  /*1d50*/  BPT.TRAP 0x1 ;  /* 0x000000040000795c */ /* 0x000fe20000300000 */
.L_x_29:
[----:B------:R-:W-:Y:S01]  /*1d60*/  UIADD3 UR6, UR6, 0x1, URZ ;  /* 0x0000000106067890 */ /* 0x000fe2000fffe03f */
[C---:B------:R-:W-:Y:S01]  /*1d70*/  ISETP.GT.AND P2, PT, R0.reuse, 0x1, PT ;  /* 0x000000010000780c */ /* 0x040fe20003f44270 */
[----:B------:R-:W-:Y:S02]  /*1d80*/  VIADD R3, R3, 0x1 ;  /* 0x0000000103037836 */ /* 0x000fe40000000000 */
[----:B------:R-:W-:Y:S01]  /*1d90*/  UISETP.NE.AND UP0, UPT, UR6, 0x11, UPT ;  /* 0x000000110600788c */ /* 0x000fe2000bf05270 */
[----:B------:R-:W-:Y:S02]  /*1da0*/  VIADD R0, R0, 0xffffffff ;  /* 0xffffffff00007836 */ /* 0x000fe40000000000 */
[C---:B------:R-:W-:Y:S01]  /*1db0*/  ISETP.NE.AND P1, PT, R3.reuse, 0x11, PT ;  /* 0x000000110300780c */ /* 0x040fe20003f25270 */
[----:B------:R-:W-:Y:S02]  /*1dc0*/  USEL UR7, URZ, 0x1, UP0 ;  /* 0x000000013f077887 */ /* 0x000fe40008000000 */
[----:B------:R-:W-:Y:S01]  /*1dd0*/  USEL UR6, UR6, URZ, UP0 ;  /* 0x0000003f06067287 */ /* 0x000fe20008000000 */
[----:B------:R-:W-:-:S03]  /*1de0*/  SEL R3, R3, RZ, P1 ;  /* 0x000000ff03037207 */ /* 0x000fc60000800000 */
[----:B------:R-:W-:Y:S01]  /*1df0*/  LOP3.LUT R7, R7, UR7, RZ, 0x3c, !PT ;  /* 0x0000000707077c12 */ /* 0x000fe2000f8e3cff */
[----:B------:R-:W-:Y:S07]  /*1e00*/  @P2 BRA `(.L_x_30) ;  /* 0xfffffffc00002947 */ /* 0x000fee000383ffff */
.L_x_23:
[----:B------:R-:W2:Y:S02]  /*1e10*/  LDC R0, c[0x0][0x28c] ;  /* 0x0000a300ff007b82 */ /* 0x000ea40000000800 */
[----:B--2---:R-:W-:-:S13]  /*1e20*/  ISETP.GE.AND P1, PT, R0, 0x1, PT ;  /* 0x000000010000780c */ /* 0x004fda0003f26270 */
[----:B------:R-:W-:Y:S05]  /*1e30*/  @!P1 BRA `(.L_x_31) ;  /* 0x0000000000509947 */ /* 0x000fea0003800000 */
[----:B------:R-:W-:Y:S05]  /*1e40*/  @!P0 BRA `(.L_x_32) ;  /* 0x0000000000048947 */ /* 0x000fea0003800000 */
[----:B------:R-:W-:Y:S01]  /*1e50*/  BPT.TRAP 0x1 ;  /* 0x000000040000795c */ /* 0x000fe20000300000 */
.L_x_32:
[----:B------:R-:W-:Y:S01]  /*1e60*/  ISETP.NE.AND P0, PT, R23, RZ, PT ;  /* 0x000000ff1700720c */ /* 0x000fe20003f05270 */
[----:B------:R-:W-:Y:S01]  /*1e70*/  BSSY B0, `(.L_x_33) ;  /* 0x000000e000007945 */ /* 0x000fe20003800000 */
[----:B------:R-:W-:-:S11]  /*1e80*/  ISETP.GT.U32.AND P1, PT, R19, 0x1, PT ;  /* 0x000000011300780c */ /* 0x000fd60003f24070 */
[----:B------:R-:W-:Y:S05]  /*1e90*/  @!P0 BRA `(.L_x_34) ;  /* 0x00000000002c8947 */ /* 0x000fea0003800000 */
[----:B------:R-:W-:-:S04]  /*1ea0*/  UISETP.LT.AND UP0, UPT, UR40, 0x1, UPT ;  /* 0x000000012800788c */ /* 0x000fc8000bf01270 */
[----:B------:R-:W-:-:S04]  /*1eb0*/  USEL UR6, UR40, 0x1, UP0 ;  /* 0x0000000128067887 */ /* 0x000fc80008000000 */
[----:B------:R-:W-:-:S04]  /*1ec0*/  UIADD3 UR6, UR39, UR40, -UR6 ;  /* 0x0000002827067290 */ /* 0x000fc8000fffe806 */
[----:B------:R-:W-:-:S04]  /*1ed0*/  UIMAD.WIDE.U32 UR4, UR6, -0xf0f0f0f, URZ ;  /* 0xf0f0f0f1060478a5 */ /* 0x000fc8000f8e003f */
[----:B------:R-:W-:-:S04]  /*1ee0*/  USHF.R.U32.HI UR4, URZ, 0x4, UR5 ;  /* 0x000000043f047899 */ /* 0x000fc80008011605 */
[----:B------:R-:W-:-:S06]  /*1ef0*/  UIMAD UR6, UR4, -0x11, UR6 ;  /* 0xffffffef040678a4 */ /* 0x000fcc000f8e0206 */
[----:B------:R-:W-:-:S04]  /*1f00*/  IMAD.U32 R3, RZ, RZ, UR6 ;  /* 0x00000006ff037e24 */ /* 0x000fc8000f8e00ff */
[----:B------:R-:W-:-:S04]  /*1f10*/  IMAD R0, R3, 0x8, R6 ;  /* 0x0000000803007824 */ /* 0x000fc800078e0206 */
[----:B------:R-:W-:-:S05]  /*1f20*/  VIADD R3, R0, 0x88 ;  /* 0x0000008800037836 */ /* 0x000fca0000000000 */
[----:B------:R-:W-:-:S04]  /*1f30*/  PRMT R3, R22, 0x654, R3 ;  /* 0x0000065416037816 */ /* 0x000fc80000000003 */
[----:B------:R2:W-:Y:S03]  /*1f40*/  SYNCS.ARRIVE.TRANS64.RED.A1T0 RZ, [R3+URZ], RZ ;  /* 0x000000ff03ff79a7 */ /* 0x0005e6000810043f */
.L_x_34:
[----:B------:R-:W-:Y:S05]  /*1f50*/  BSYNC B0 ;  /* 0x0000000000007941 */ /* 0x000fea0003800000 */
.L_x_33:
[----:B------:R-:W-:Y:S05]  /*1f60*/  @P1 BRA `(.L_x_31) ;  /* 0x0000000000041947 */ /* 0x000fea0003800000 */
[----:B------:R-:W-:Y:S01]  /*1f70*/  BPT.TRAP 0x1 ;  /* 0x000000040000795c */ /* 0x000fe20000300000 */
.L_x_31:
[--C-:B------:R-:W-:Y:S01]  /*1f80*/  SHF.R.U32.HI R0, RZ, 0x2, R18.reuse ;  /* 0x00000002ff007819 */ /* 0x100fe20000011612 */
[----:B------:R-:W3:Y:S01]  /*1f90*/  LDC R6, c[0x0][0x288] ;  /* 0x0000a200ff067b82 */ /* 0x000ee20000000800 */
[----:B01----:R-:W-:Y:S01]  /*1fa0*/  SHF.R.U32.HI R5, RZ, 0x7, R18 ;  /* 0x00000007ff057819 */ /* 0x003fe20000011612 */
[----:B------:R-:W-:Y:S01]  /*1fb0*/  UIADD3 UR39, UR40, UR39, URZ ;  /* 0x0000002728277290 */ /* 0x000fe2000fffe03f */
[----:B--2---:R-:W-:Y:S01]  /*1fc0*/  LOP3.LUT R3, R0, 0x7, RZ, 0xc0, !PT ;  /* 0x0000000700037812 */ /* 0x004fe200078ec0ff */
[----:B------:R-:W-:Y:S01]  /*1fd0*/  IMAD R9, R45, 0xc0, RZ ;  /* 0x000000c02d097824 */ /* 0x000fe200078e02ff */
[----:B------:R-:W-:Y:S01]  /*1fe0*/  LOP3.LUT R0, R5, 0x1, RZ, 0xc0, !PT ;  /* 0x0000000105007812 */ /* 0x000fe200078ec0ff */
[----:B------:R-:W-:Y:S01]  /*1ff0*/  UISETP.GT.U32.AND UP0, UPT, UR39, 0x10, UPT ;  /* 0x000000102700788c */ /* 0x000fe2000bf04070 */
[----:B------:R-:W-:Y:S01]  /*2000*/  LOP3.LUT R4, R18, 0x60, RZ, 0xc0, !PT ;  /* 0x0000006012047812 */ /* 0x000fe200078ec0ff */
[----:B------:R-:W-:Y:S01]  /*2010*/  ULDC UR7, c[0x0][0x284] ;  /* 0x0000a10000077ab9 */ /* 0x000fe20000000800 */
[----:B------:R-:W-:Y:S01]  /*2020*/  UISETP.GE.U32.AND UP1, UPT, UR40, 0x11, UPT ;  /* 0x000000112800788c */ /* 0x000fe2000bf26070 */
[----:B------:R-:W-:Y:S01]  /*2030*/  IMAD.SHL.U32 R8, R0, 0x40, RZ ;  /* 0x0000004000087824 */ /* 0x000fe200078e00ff */
[----:B------:R-:W-:Y:S01]  /*2040*/  SHF.R.U32.HI R4, RZ, 0x1, R4 ;  /* 0x00000001ff047819 */ /* 0x000fe20000011604 */
[----:B------:R-:W-:Y:S01]  /*2050*/  UISETP.LT.U32.AND UP0, UPT, UR40, 0x11, UP0 ;  /* 0x000000112800788c */ /* 0x000fe20008701070 */
[----:B------:R-:W-:Y:S01]  /*2060*/  SHF.R.S32.HI R21, RZ, 0x1f, R41 ;  /* 0x0000001fff157819 */ /* 0x000fe20000011429 */
[----:B------:R-:W-:Y:S01]  /*2070*/  ULDC.64 UR8, c[0x0][0x5d0] ;  /* 0x0001740000087ab9 */ /* 0x000fe20000000a00 */
[-CC-:B------:R-:W-:Y:S01]  /*2080*/  IADD3 R5, RZ, -R4.reuse, -R3.reuse ;  /* 0x80000004ff057210 */ /* 0x180fe20007ffe803 */
[----:B------:R-:W-:Y:S01]  /*2090*/  UIMAD.WIDE.U32 UR4, UR39, -0xf0f0f0f, URZ ;  /* 0xf0f0f0f1270478a5 */ /* 0x000fe2000f8e003f */
[----:B------:R-:W-:Y:S01]  /*20a0*/  LOP3.LUT R3, R8, 0x40, R3, 0xe2, !PT ;  /* 0x0000004008037812 */ /* 0x000fe200078ee203 */
[----:B------:R-:W-:Y:S01]  /*20b0*/  USEL UR6, URZ, 0x1, !UP0 ;  /* 0x000000013f067887 */ /* 0x000fe2000c000000 */
[----:B------:R-:W-:Y:S01]  /*20c0*/  IMAD.MOV.U32 R13, RZ, RZ, RZ ;  /* 0x000000ffff0d7224 */ /* 0x000fe200078e00ff */
[----:B------:R-:W-:Y:S01]  /*20d0*/  USHF.R.U32.HI UR4, URZ, 0x4, UR5 ;  /* 0x000000043f047899 */ /* 0x000fe20008011605 */
[----:B------:R-:W-:Y:S01]  /*20e0*/  LOP3.LUT R12, R3, R4, RZ, 0xfc, !PT ;  /* 0x00000004030c7212 */ /* 0x000fe200078efcff */
[----:B------:R-:W-:Y:S01]  /*20f0*/  IMAD.SHL.U32 R3, R44, 0x10, RZ ;  /* 0x000000102c037824 */ /* 0x000fe200078e00ff */
[----:B------:R-:W-:Y:S01]  /*2100*/  ULOP3.LUT UR38, UR38, UR6, URZ, 0x3c, !UPT ;  /* 0x0000000626267292 */ /* 0x000fe2000f8e3c3f */
[----:B------:R-:W-:Y:S01]  /*2110*/  IMAD.SHL.U32 R4, R18, 0x2, RZ ;  /* 0x0000000212047824 */ /* 0x000fe200078e00ff */
[----:B------:R-:W-:Y:S01]  /*2120*/  UIMAD UR39, UR4, -0x11, UR39 ;  /* 0xffffffef042778a4 */ /* 0x000fe2000f8e0227 */
[----:B------:R-:W-:Y:S01]  /*2130*/  IMAD R8, R0, -0x40, R5 ;  /* 0xffffffc000087824 */ /* 0x000fe200078e0205 */
[----:B---3--:R-:W-:Y:S01]  /*2140*/  ISETP.GE.AND P0, PT, R3, R6, PT ;  /* 0x000000060300720c */ /* 0x008fe20003f06270 */
[----:B------:R-:W-:Y:S01]  /*2150*/  @UP1 ULOP3.LUT UR38, UR38, 0x1, UR4, 0x78, !UPT ;  /* 0x0000000126261892 */ /* 0x000fe2000f8e7804 */
[----:B------:R-:W-:Y:S01]  /*2160*/  LOP3.LUT R0, R18, 0x3, RZ, 0xc0, !PT ;  /* 0x0000000312007812 */ /* 0x000fe200078ec0ff */
[----:B------:R-:W-:Y:S01]  /*2170*/  IMAD.WIDE R12, R45, 0xc0, R12 ;  /* 0x000000c02d0c7825 */ /* 0x000fe200078e020c */
[----:B------:R-:W-:-:S02]  /*2180*/  ISETP.GE.OR P0, PT, R9, UR7, P0 ;  /* 0x0000000709007c0c */ /* 0x000fc40008706670 */
[----:B------:R-:W-:Y:S01]  /*2190*/  LOP3.LUT R4, R3, 0x6, R4, 0xf8, !PT ;  /* 0x0000000603047812 */ /* 0x000fe200078ef804 */
[----:B------:R-:W-:Y:S01]  /*21a0*/  IMAD R0, R0, -0x2, R6 ;  /* 0xfffffffe00007824 */ /* 0x000fe200078e0206 */
[----:B------:R-:W-:Y:S01]  /*21b0*/  IADD3 R60, -R9, UR7, R8 ;  /* 0x00000007093c7c10 */ /* 0x000fe2000fffe108 */
[----:B------:R-:W-:Y:S01]  /*21c0*/  IMAD R6, R21, UR8, RZ ;  /* 0x0000000815067c24 */ /* 0x000fe2000f8e02ff */
[----:B------:R-:W-:Y:S01]  /*21d0*/  SHF.R.S32.HI R5, RZ, 0x1f, R4 ;  /* 0x0000001fff057819 */ /* 0x000fe20000011404 */
[----:B------:R-:W-:Y:S02]  /*21e0*/  IMAD.IADD R3, R0, 0x1, -R3 ;  /* 0x0000000100037824 */ /* 0x000fe400078e0a03 */
[C---:B------:R-:W-:Y:S02]  /*21f0*/  IMAD R11, R41.reuse, UR9, R6 ;  /* 0x00000009290b7c24 */ /* 0x040fe4000f8e0206 */
[----:B------:R-:W-:-:S04]  /*2200*/  IMAD.WIDE.U32 R6, R41, UR8, R4 ;  /* 0x0000000829067c25 */ /* 0x000fc8000f8e0004 */
[----:B------:R-:W-:Y:S02]  /*2210*/  IMAD.IADD R7, R7, 0x1, R11 ;  /* 0x0000000107077824 */ /* 0x000fe400078e020b */
[----:B------:R-:W-:Y:S01]  /*2220*/  IMAD.MOV.U32 R0, RZ, RZ, -0x1 ;  /* 0xffffffffff007424 */ /* 0x000fe200078e00ff */
[----:B------:R-:W-:Y:S06]  /*2230*/  @P0 BRA `(.L_x_35) ;  /* 0x0000001400640947 */ /* 0x000fec0003800000 */
[----:B------:R-:W0:Y:S01]  /*2240*/  LDC.64 R10, c[0x0][0x5c8] ;  /* 0x00017200ff0a7b82 */ /* 0x000e220000000a00 */
[----:B-----5:R-:W-:Y:S01]  /*2250*/  FSETP.NEU.AND P1, PT, R42, RZ, PT ;  /* 0x000000ff2a00720b */ /* 0x020fe20003f2d000 */
[----:B------:R-:W-:Y:S01]  /*2260*/  BSSY B0, `(.L_x_35) ;  /* 0x0000156000007945 */ /* 0x000fe20003800000 */
[----:B------:R-:W-:-:S04]  /*2270*/  ISETP.GT.AND P2, PT, R60, RZ, PT ;  /* 0x000000ff3c00720c */ /* 0x000fc80003f44270 */
[----:B------:R-:W-:Y:S01]  /*2280*/  ISETP.GT.AND P0, PT, R3, RZ, P2 ;  /* 0x000000ff0300720c */ /* 0x000fe20001704270 */
[-C--:B0-----:R-:W-:Y:S02]  /*2290*/  IMAD R8, R13, R10.reuse, RZ ;  /* 0x0000000a0d087224 */ /* 0x081fe400078e02ff */
[----:B------:R-:W-:-:S04]  /*22a0*/  IMAD.WIDE.U32 R50, R12, R10, R6 ;  /* 0x0000000a0c327225 */ /* 0x000fc800078e0006 */
[----:B------:R-:W-:-:S04]  /*22b0*/  IMAD R7, R12, R11, R8 ;  /* 0x0000000b0c077224 */ /* 0x000fc800078e0208 */
[----:B------:R-:W-:Y:S01]  /*22c0*/  IMAD.IADD R53, R51, 0x1, R7 ;  /* 0x0000000133357824 */ /* 0x000fe200078e0207 */
[----:B------:R-:W-:Y:S06]  /*22d0*/  @!P1 BRA `(.L_x_36) ;  /* 0x0000000c00dc9947 */ /* 0x000fec0003800000 */
[----:B------:R-:W0:Y:S01]  /*22e0*/  LDC.64 R8, c[0x0][0x5b8] ;  /* 0x00016e00ff087b82 */ /* 0x000e220000000a00 */
[----:B------:R-:W-:-:S07]  /*22f0*/  ULDC.64 UR4, c[0x0][0x5c0] ;  /* 0x0001700000047ab9 */ /* 0x000fce0000000a00 */
[----:B------:R-:W1:Y:S08]  /*2300*/  LDC.64 R14, c[0x0][0x5b0] ;  /* 0x00016c00ff0e7b82 */ /* 0x000e700000000a00 */
[----:B------:R-:W2:Y:S01]  /*2310*/  LDC.64 R6, c[0x0][0x5a8] ;  /* 0x00016a00ff067b82 */ /* 0x000ea20000000a00 */
[-C--:B0-----:R-:W-:Y:S02]  /*2320*/  IMAD R20, R21, R8.reuse, RZ ;  /* 0x0000000815147224 */ /* 0x081fe400078e02ff */
[----:B------:R-:W-:-:S04]  /*2330*/  IMAD.WIDE.U32 R44, R41, R8, R4 ;  /* 0x00000008292c7225 */ /* 0x000fc800078e0004 */
[----:B------:R-:W-:Y:S02]  /*2340*/  IMAD R63, R41, R9, R20 ;  /* 0x00000009293f7224 */ /* 0x000fe400078e0214 */
[-C--:B-1----:R-:W-:Y:S02]  /*2350*/  IMAD R9, R13, R14.reuse, RZ ;  /* 0x0000000e0d097224 */ /* 0x082fe400078e02ff */
[----:B------:R-:W-:Y:S02]  /*2360*/  IMAD.IADD R21, R45, 0x1, R63 ;  /* 0x000000012d157824 */ /* 0x000fe400078e023f */
[----:B------:R-:W-:Y:S02]  /*2370*/  IMAD.MOV.U32 R20, RZ, RZ, R44 ;  /* 0x000000ffff147224 */ /* 0x000fe400078e002c */
[C---:B------:R-:W-:Y:S02]  /*2380*/  IMAD R65, R12.reuse, R15, R9 ;  /* 0x0000000f0c417224 */ /* 0x040fe400078e0209 */
[----:B------:R-:W-:-:S04]  /*2390*/  IMAD.WIDE.U32 R46, R12, R14, R20 ;  /* 0x0000000e0c2e7225 */ /* 0x000fc800078e0014 */
[----:B------:R-:W-:Y:S01]  /*23a0*/  IMAD.IADD R9, R47, 0x1, R65 ;  /* 0x000000012f097824 */ /* 0x000fe200078e0241 */
[----:B--2---:R-:W-:-:S04]  /*23b0*/  LEA R48, P1, R46, R6, 0x1 ;  /* 0x000000062e307211 */ /* 0x004fc800078208ff */
[----:B------:R-:W-:-:S05]  /*23c0*/  LEA.HI.X R49, R46, R7, R9, 0x1, P1 ;  /* 0x000000072e317211 */ /* 0x000fca00008f0c09 */
[----:B------:R-:W2:Y:S01]  /*23d0*/  @P0 LDG.E.LTC128B.U16 R9, desc[UR36][R48.64] ;  /* 0x0000002430090981 */ /* 0x000ea2000c1e1520 */
[----:B------:R-:W-:Y:S01]  /*23e0*/  LEA R52, P1, R50, UR4, 0x1 ;  /* 0x0000000432347c11 */ /* 0x000fe2000f8208ff */
[----:B------:R-:W-:Y:S01]  /*23f0*/  IMAD.WIDE.U32 R46, R12, R14, R4 ;  /* 0x0000000e0c2e7225 */ /* 0x000fe200078e0004 */
[----:B------:R-:W-:Y:S02]  /*2400*/  BSSY B1, `(.L_x_37) ;  /* 0x0000012000017945 */ /* 0x000fe40003800000 */
[----:B------:R-:W-:Y:S01]  /*2410*/  LEA.HI.X R53, R50, UR5, R53, 0x1, P1 ;  /* 0x0000000532357c11 */ /* 0x000fe200088f0c35 */
[----:B------:R-:W-:Y:S01]  /*2420*/  IMAD.IADD R47, R65, 0x1, R47 ;  /* 0x00000001412f7824 */ /* 0x000fe200078e022f */
[----:B------:R-:W-:Y:S01]  /*2430*/  ISETP.GT.AND P1, PT, R3, 0x1, P2 ;  /* 0x000000010300780c */ /* 0x000fe20001724270 */
[----:B------:R-:W-:-:S03]  /*2440*/  IMAD.WIDE.U32 R46, R41, R8, R46 ;  /* 0x00000008292e7225 */ /* 0x000fc600078e002e */
[----:B------:R-:W-:Y:S01]  /*2450*/  LEA R50, P3, R46, R6, 0x1 ;  /* 0x000000062e327211 */ /* 0x000fe200078608ff */
[----:B--2---:R-:W-:-:S05]  /*2460*/  HADD2.F32 R51, -RZ, R9.H0_H0 ;  /* 0x20000009ff337230 */ /* 0x004fca0000004100 */
[----:B------:R-:W-:-:S04]  /*2470*/  FMUL R51, R51, R42 ;  /* 0x0000002a33337220 */ /* 0x000fc80000400000 */
[----:B------:R-:W-:Y:S01]  /*2480*/  FFMA R51, R32, R40, R51 ;  /* 0x0000002820337223 */ /* 0x000fe20000000033 */
[----:B------:R-:W-:-:S04]  /*2490*/  IMAD.IADD R32, R63, 0x1, R47 ;  /* 0x000000013f207824 */ /* 0x000fc800078e022f */
[----:B------:R-:W-:-:S04]  /*24a0*/  F2FP.F16.F32.PACK_AB R51, RZ, R51 ;  /* 0x00000033ff33723e */ /* 0x000fc800000000ff */
[----:B------:R-:W-:Y:S02]  /*24b0*/  PRMT R47, R51, 0x7610, R47 ;  /* 0x00007610332f7816 */ /* 0x000fe4000000002f */
[----:B------:R-:W-:Y:S01]  /*24c0*/  LEA.HI.X R51, R46, R7, R32, 0x1, P3 ;  /* 0x000000072e337211 */ /* 0x000fe200018f0c20 */
[C---:B------:R-:W-:Y:S02]  /*24d0*/  IMAD.SHL.U32 R46, R14.reuse, 0x8, RZ ;  /* 0x000000080e2e7824 */ /* 0x040fe400078e00ff */
[----:B------:R0:W-:Y:S02]  /*24e0*/  @P0 STG.E.U16 desc[UR36][R52.64], R47 ;  /* 0x0000002f34000986 */ /* 0x0001e4000c101524 */
[----:B0-----:R-:W-:Y:S01]  /*24f0*/  SHF.L.U64.HI R47, R14, 0x3, R15 ;  /* 0x000000030e2f7819 */ /* 0x001fe2000001020f */
[----:B------:R-:W-:Y:S06]  /*2500*/  @!P1 BRA `(.L_x_38) ;  /* 0x0000000000049947 */ /* 0x000fec0003800000 */
[----:B------:R0:W5:Y:S02]  /*2510*/  LDG.E.LTC128B.U16 R9, desc[UR36][R50.64+0x2] ;  /* 0x0000022432097981 */ /* 0x000164000c1e1520 */
.L_x_38:
[----:B------:R-:W-:Y:S05]  /*2520*/  BSYNC B1 ;  /* 0x0000000000017941 */ /* 0x000fea0003800000 */
.L_x_37:
[----:B-----5:R-:W-:Y:S01]  /*2530*/  HADD2.F32 R49, -RZ, R9.H0_H0 ;  /* 0x20000009ff317230 */ /* 0x020fe20000004100 */
[----:B------:R-:W-:Y:S01]  /*2540*/  ISETP.GT.AND P0, PT, R60, 0x8, PT ;  /* 0x000000083c00780c */ /* 0x000fe20003f04270 */
[----:B------:R-:W-:Y:S01]  /*2550*/  IMAD.WIDE.U32 R54, R12, R14, R46 ;  /* 0x0000000e0c367225 */ /* 0x000fe200078e002e */
[----:B------:R-:W-:-:S03]  /*2560*/  PRMT R58, R9, 0x7610, R58 ;  /* 0x00007610093a7816 */ /* 0x000fc6000000003a */
[----:B------:R-:W-:Y:S01]  /*2570*/  FMUL R32, R49, R42 ;  /* 0x0000002a31207220 */ /* 0x000fe20000400000 */
[----:B------:R-:W-:Y:S01]  /*2580*/  IMAD.IADD R67, R65, 0x1, R55 ;  /* 0x0000000141437824 */ /* 0x000fe200078e0237 */
[----:B------:R-:W-:Y:S02]  /*2590*/  IADD3 R48, P4, R44, R54, RZ ;  /* 0x000000362c307210 */ /* 0x000fe40007f9e0ff */
[----:B------:R-:W-:Y:S01]  /*25a0*/  FFMA R33, R33, R40, R32 ;  /* 0x0000002821217223 */ /* 0x000fe20000000020 */
[----:B------:R-:W-:Y:S02]  /*25b0*/  ISETP.GT.AND P3, PT, R3, RZ, P0 ;  /* 0x000000ff0300720c */ /* 0x000fe40000764270 */
[----:B------:R-:W-:Y:S01]  /*25c0*/  IMAD.X R49, R67, 0x1, R21, P4 ;  /* 0x0000000143317824 */ /* 0x000fe200020e0615 */
[----:B------:R-:W-:Y:S02]  /*25d0*/  LEA R32, P4, R48, R6, 0x1 ;  /* 0x0000000630207211 */ /* 0x000fe400078808ff */
[----:B------:R-:W-:-:S02]  /*25e0*/  F2FP.F16.F32.PACK_AB R56, RZ, R33 ;  /* 0x00000021ff38723e */ /* 0x000fc400000000ff */
[--C-:B------:R-:W-:Y:S02]  /*25f0*/  LEA.HI.X R33, R48, R7, R49.reuse, 0x1, P4 ;  /* 0x0000000730217211 */ /* 0x100fe400020f0c31 */
[----:B------:R-:W-:-:S05]  /*2600*/  PRMT R49, R56, 0x7610, R49 ;  /* 0x0000761038317816 */ /* 0x000fca0000000031 */
[----:B------:R1:W-:Y:S04]  /*2610*/  @P1 STG.E.U16 desc[UR36][R52.64+0x2], R49 ;  /* 0x0000023134001986 */ /* 0x0003e8000c101524 */
[----:B------:R2:W3:Y:S01]  /*2620*/  @P3 LDG.E.LTC128B.U16 R58, desc[UR36][R32.64] ;  /* 0x00000024203a3981 */ /* 0x0004e2000c1e1520 */
[C---:B------:R-:W-:Y:S01]  /*2630*/  IMAD.SHL.U32 R59, R10.reuse, 0x10, RZ ;  /* 0x000000100a3b7824 */ /* 0x040fe200078e00ff */
[----:B------:R-:W-:Y:S01]  /*2640*/  SHF.L.U64.HI R61, R10, 0x4, R11 ;  /* 0x000000040a3d7819 */ /* 0x000fe2000001020b */
[----:B------:R-:W-:Y:S01]  /*2650*/  BSSY B1, `(.L_x_39) ;  /* 0x0000011000017945 */ /* 0x000fe20003800000 */
[----:B------:R-:W-:Y:S02]  /*2660*/  IADD3 R48, P1, R4, R54, RZ ;  /* 0x0000003604307210 */ /* 0x000fe40007f3e0ff */
[----:B------:R-:W-:-:S03]  /*2670*/  IADD3 R56, P4, R59, R52, RZ ;  /* 0x000000343b387210 */ /* 0x000fc60007f9e0ff */
[----:B-1----:R-:W-:Y:S01]  /*2680*/  IMAD.X R49, R5, 0x1, R67, P1 ;  /* 0x0000000105317824 */ /* 0x002fe200008e0643 */
[----:B------:R-:W-:Y:S01]  /*2690*/  ISETP.GT.AND P1, PT, R3, 0x1, P0 ;  /* 0x000000010300780c */ /* 0x000fe20000724270 */
[----:B------:R-:W-:Y:S02]  /*26a0*/  IMAD.X R57, R61, 0x1, R53, P4 ;  /* 0x000000013d397824 */ /* 0x000fe400020e0635 */
[----:B------:R-:W-:-:S03]  /*26b0*/  IMAD.WIDE.U32 R48, R41, R8, R48 ;  /* 0x0000000829307225 */ /* 0x000fc600078e0030 */
[----:B--2---:R-:W-:Y:S01]  /*26c0*/  LEA R32, P5, R48, R6, 0x1 ;  /* 0x0000000630207211 */ /* 0x004fe200078a08ff */
[----:B---3--:R-:W-:-:S05]  /*26d0*/  HADD2.F32 R9, -RZ, R58.H0_H0 ;  /* 0x2000003aff097230 */ /* 0x008fca0000004100 */
[----:B------:R-:W-:-:S04]  /*26e0*/  FMUL R9, R9, R42 ;  /* 0x0000002a09097220 */ /* 0x000fc80000400000 */
[----:B------:R-:W-:Y:S01]  /*26f0*/  FFMA R9, R34, R40, R9 ;  /* 0x0000002822097223 */ /* 0x000fe20000000009 */
[----:B------:R-:W-:-:S04]  /*2700*/  IMAD.IADD R34, R63, 0x1, R49 ;  /* 0x000000013f227824 */ /* 0x000fc800078e0231 */
[----:B------:R-:W-:Y:S02]  /*2710*/  F2FP.F16.F32.PACK_AB R9, RZ, R9 ;  /* 0x00000009ff09723e */ /* 0x000fe400000000ff */
[----:B------:R-:W-:-:S03]  /*2720*/  LEA.HI.X R33, R48, R7, R34, 0x1, P5 ;  /* 0x0000000730217211 */ /* 0x000fc600028f0c22 */
[----:B------:R1:W-:Y:S01]  /*2730*/  @P3 STG.E.U16 desc[UR36][R56.64], R9 ;  /* 0x0000000938003986 */ /* 0x0003e2000c101524 */
[----:B------:R-:W-:Y:S05]  /*2740*/  @!P1 BRA `(.L_x_40) ;  /* 0x0000000000049947 */ /* 0x000fea0003800000 */
[----:B------:R2:W5:Y:S02]  /*2750*/  LDG.E.LTC128B.U16 R58, desc[UR36][R32.64+0x2] ;  /* 0x00000224203a7981 */ /* 0x000564000c1e1520 */
.L_x_40:
[----:B------:R-:W-:Y:S05]  /*2760*/  BSYNC B1 ;  /* 0x0000000000017941 */ /* 0x000fea0003800000 */
.L_x_39:
[----:B-1---5:R-:W-:Y:S01]  /*2770*/  HADD2.F32 R9, -RZ, R58.H0_H0 ;  /* 0x2000003aff097230 */ /* 0x022fe20000004100 */
[----:B------:R-:W-:Y:S01]  /*2780*/  ISETP.GT.AND P3, PT, R3, 0x8, P2 ;  /* 0x000000080300780c */ /* 0x000fe20001764270 */
[----:B------:R-:W-:Y:S03]  /*2790*/  BSSY B1, `(.L_x_41) ;  /* 0x0000007000017945 */ /* 0x000fe60003800000 */
[----:B------:R-:W-:-:S04]  /*27a0*/  FMUL R34, R9, R42 ;  /* 0x0000002a09227220 */ /* 0x000fc80000400000 */
[----:B------:R-:W-:-:S05]  /*27b0*/  FFMA R34, R35, R40, R34 ;  /* 0x0000002823227223 */ /* 0x000fca0000000022 */
[----:B------:R-:W-:-:S05]  /*27c0*/  F2FP.F16.F32.PACK_AB R34, RZ, R34 ;  /* 0x00000022ff22723e */ /* 0x000fca00000000ff */
[----:B------:R1:W-:Y:S01]  /*27d0*/  @P1 STG.E.U16 desc[UR36][R56.64+0x2], R34 ;  /* 0x0000022238001986 */ /* 0x0003e2000c101524 */
[----:B------:R-:W-:Y:S05]  /*27e0*/  @!P3 BRA `(.L_x_42) ;  /* 0x000000000004b947 */ /* 0x000fea0003800000 */
[----:B------:R3:W5:Y:S02]  /*27f0*/  LDG.E.LTC128B.U16 R58, desc[UR36][R50.64+0x10] ;  /* 0x00001024323a7981 */ /* 0x000764000c1e1520 */
.L_x_42:
[----:B------:R-:W-:Y:S05]  /*2800*/  BSYNC B1 ;  /* 0x0000000000017941 */ /* 0x000fea0003800000 */
.L_x_41:
[----:B-----5:R-:W-:Y:S01]  /*2810*/  HADD2.F32 R9, -RZ, R58.H0_H0 ;  /* 0x2000003aff097230 */ /* 0x020fe20000004100 */
        /* <DEDUP_REMOVED lines=8> */
.L_x_44:
[----:B------:R-:W-:Y:S05]  /*28a0*/  BSYNC B1 ;  /* 0x0000000000017941 */ /* 0x000fea0003800000 */
.L_x_43:
[----:B----45:R-:W-:Y:S01]  /*28b0*/  HADD2.F32 R9, -RZ, R58.H0_H0 ;  /* 0x2000003aff097230 */ /* 0x030fe20000004100 */
[----:B------:R-:W-:Y:S01]  /*28c0*/  ISETP.GT.AND P3, PT, R3, 0x8, P0 ;  /* 0x000000080300780c */ /* 0x000fe20000764270 */
[----:B------:R-:W-:Y:S03]  /*28d0*/  BSSY B1, `(.L_x_45) ;  /* 0x0000007000017945 */ /* 0x000fe60003800000 */
[----:B-1----:R-:W-:-:S04]  /*28e0*/  FMUL R34, R9, R42 ;  /* 0x0000002a09227220 */ /* 0x002fc80000400000 */
[----:B------:R-:W-:-:S05]  /*28f0*/  FFMA R34, R37, R40, R34 ;  /* 0x0000002825227223 */ /* 0x000fca0000000022 */
[----:B------:R-:W-:-:S05]  /*2900*/  F2FP.F16.F32.PACK_AB R34, RZ, R34 ;  /* 0x00000022ff22723e */ /* 0x000fca00000000ff */
[----:B------:R1:W-:Y:S01]  /*2910*/  @P2 STG.E.U16 desc[UR36][R52.64+0x12], R34 ;  /* 0x0000122234002986 */ /* 0x0003e2000c101524 */
[----:B------:R-:W-:Y:S05]  /*2920*/  @!P3 BRA `(.L_x_46) ;  /* 0x000000000004b947 */ /* 0x000fea0003800000 */
[----:B------:R4:W5:Y:S02]  /*2930*/  LDG.E.LTC128B.U16 R58, desc[UR36][R32.64+0x10] ;  /* 0x00001024203a7981 */ /* 0x000964000c1e1520 */
.L_x_46:
[----:B------:R-:W-:Y:S05]  /*2940*/  BSYNC B1 ;  /* 0x0000000000017941 */ /* 0x000fea0003800000 */
.L_x_45:
        /* <DEDUP_REMOVED lines=9> */
.L_x_48:
[----:B------:R-:W-:Y:S05]  /*29e0*/  BSYNC B1 ;  /* 0x0000000000017941 */ /* 0x000fea0003800000 */
.L_x_47:
[----:B0-2-4-:R-:W-:Y:S01]  /*29f0*/  IMAD.MOV.U32 R32, RZ, RZ, R54 ;  /* 0x000000ffff207224 */ /* 0x015fe200078e0036 */
[----:B------:R-:W-:Y:S01]  /*2a00*/  ISETP.GT.AND P0, PT, R60, 0x80, PT ;  /* 0x000000803c00780c */ /* 0x000fe20003f04270 */
[----:B------:R-:W-:Y:S02]  /*2a10*/  IMAD.MOV.U32 R33, RZ, RZ, R67 ;  /* 0x000000ffff217224 */ /* 0x000fe400078e0043 */
[----:B-----5:R-:W-:Y:S01]  /*2a20*/  HADD2.F32 R9, -RZ, R58.H0_H0 ;  /* 0x2000003aff097230 */ /* 0x020fe20000004100 */
[----:B------:R-:W-:Y:S01]  /*2a30*/  ISETP.GT.AND P2, PT, R3, RZ, P0 ;  /* 0x000000ff0300720c */ /* 0x000fe20000744270 */
[----:B------:R-:W-:-:S04]  /*2a40*/  IMAD.WIDE.U32 R48, R14, 0x78, R32 ;  /* 0x000000780e307825 */ /* 0x000fc800078e0020 */
[----:B------:R-:W-:Y:S01]  /*2a50*/  FMUL R32, R9, R42 ;  /* 0x0000002a09207220 */ /* 0x000fe20000400000 */
[----:B------:R-:W-:Y:S01]  /*2a60*/  IMAD R15, R15, 0x78, RZ ;  /* 0x000000780f0f7824 */ /* 0x000fe200078e02ff */
[----:B------:R-:W-:Y:S02]  /*2a70*/  IADD3 R9, P3, R44, R48, RZ ;  /* 0x000000302c097210 */ /* 0x000fe40007f7e0ff */
[----:B------:R-:W-:Y:S01]  /*2a80*/  FFMA R39, R39, R40, R32 ;  /* 0x0000002827277223 */ /* 0x000fe20000000020 */
[----:B-1----:R-:W-:-:S04]  /*2a90*/  IMAD.IADD R53, R49, 0x1, R15 ;  /* 0x0000000131357824 */ /* 0x002fc800078e020f */
[----:B------:R-:W-:Y:S01]  /*2aa0*/  IMAD.X R34, R53, 0x1, R21, P3 ;  /* 0x0000000135227824 */ /* 0x000fe200018e0615 */
[C---:B------:R-:W-:Y:S02]  /*2ab0*/  LEA R32, P3, R9.reuse, R6, 0x1 ;  /* 0x0000000609207211 */ /* 0x040fe400078608ff */
[----:B------:R-:W-:Y:S02]  /*2ac0*/  F2FP.F16.F32.PACK_AB R39, RZ, R39 ;  /* 0x00000027ff27723e */ /* 0x000fe400000000ff */
[----:B------:R-:W-:-:S03]  /*2ad0*/  LEA.HI.X R33, R9, R7, R34, 0x1, P3 ;  /* 0x0000000709217211 */ /* 0x000fc600018f0c22 */
[----:B------:R0:W-:Y:S04]  /*2ae0*/  @P1 STG.E.U16 desc[UR36][R56.64+0x12], R39 ;  /* 0x0000122738001986 */ /* 0x0001e8000c101524 */
[----:B------:R1:W2:Y:S01]  /*2af0*/  @P2 LDG.E.LTC128B.U16 R58, desc[UR36][R32.64] ;  /* 0x00000024203a2981 */ /* 0x0002a2000c1e1520 */
[----:B------:R-:W-:Y:S01]  /*2b00*/  IMAD.WIDE.U32 R34, R14, 0x78, R46 ;  /* 0x000000780e227825 */ /* 0x000fe200078e002e */
[----:B------:R-:W-:Y:S01]  /*2b10*/  ISETP.GT.AND P3, PT, R3, 0x1, P0 ;  /* 0x000000010300780c */ /* 0x000fe20000764270 */
[----:B------:R-:W-:Y:S02]  /*2b20*/  BSSY B1, `(.L_x_49) ;  /* 0x0000016000017945 */ /* 0x000fe40003800000 */
[----:B---3--:R-:W-:Y:S02]  /*2b30*/  IMAD R51, R11, 0xf0, RZ ;  /* 0x000000f00b337824 */ /* 0x008fe400078e02ff */
[----:B------:R-:W-:-:S02]  /*2b40*/  IMAD.IADD R35, R15, 0x1, R35 ;  /* 0x000000010f237824 */ /* 0x000fc400078e0223 */
[----:B0-----:R-:W-:Y:S01]  /*2b50*/  IMAD.WIDE.U32 R56, R10, 0xf0, R56 ;  /* 0x000000f00a387825 */ /* 0x001fe200078e0038 */
[----:B-1----:R-:W-:-:S03]  /*2b60*/  IADD3 R32, P4, R46, R34, RZ ;  /* 0x000000222e207210 */ /* 0x002fc60007f9e0ff */
[----:B------:R-:W-:Y:S02]  /*2b70*/  IMAD.IADD R11, R57, 0x1, R51 ;  /* 0x00000001390b7824 */ /* 0x000fe400078e0233 */
[----:B------:R-:W-:-:S03]  /*2b80*/  IMAD.WIDE.U32 R36, R12, R14, R34 ;  /* 0x0000000e0c247225 */ /* 0x000fc600078e0022 */
[----:B------:R-:W-:-:S04]  /*2b90*/  IADD3 R36, P1, R4, R36, RZ ;  /* 0x0000002404247210 */ /* 0x000fc80007f3e0ff */
[----:B------:R-:W-:-:S03]  /*2ba0*/  IADD3.X R37, R5, R65, R37, P1, !PT ;  /* 0x0000004105257210 */ /* 0x000fc60000ffe425 */
[----:B------:R-:W-:-:S03]  /*2bb0*/  IMAD.WIDE.U32 R36, R41, R8, R36 ;  /* 0x0000000829247225 */ /* 0x000fc600078e0024 */
[----:B------:R-:W-:Y:S01]  /*2bc0*/  LEA R38, P1, R36, R6, 0x1 ;  /* 0x0000000624267211 */ /* 0x000fe200078208ff */
[----:B--2---:R-:W-:-:S05]  /*2bd0*/  HADD2.F32 R9, -RZ, R58.H0_H0 ;  /* 0x2000003aff097230 */ /* 0x004fca0000004100 */
[----:B------:R-:W-:-:S04]  /*2be0*/  FMUL R9, R9, R42 ;  /* 0x0000002a09097220 */ /* 0x000fc80000400000 */
[----:B------:R-:W-:-:S05]  /*2bf0*/  FFMA R9, R24, R40, R9 ;  /* 0x0000002818097223 */ /* 0x000fca0000000009 */
[----:B------:R-:W-:Y:S01]  /*2c00*/  F2FP.F16.F32.PACK_AB R10, RZ, R9 ;  /* 0x00000009ff0a723e */ /* 0x000fe200000000ff */
[----:B------:R-:W-:-:S03]  /*2c10*/  IMAD.IADD R9, R63, 0x1, R37 ;  /* 0x000000013f097824 */ /* 0x000fc600078e0225 */
[----:B------:R-:W-:Y:S01]  /*2c20*/  PRMT R15, R10, 0x7610, R15 ;  /* 0x000076100a0f7816 */ /* 0x000fe2000000000f */
[----:B------:R-:W-:Y:S01]  /*2c30*/  @P2 IMAD.MOV.U32 R10, RZ, RZ, R56 ;  /* 0x000000ffff0a2224 */ /* 0x000fe200078e0038 */
[----:B------:R-:W-:-:S04]  /*2c40*/  LEA.HI.X R39, R36, R7, R9, 0x1, P1 ;  /* 0x0000000724277211 */ /* 0x000fc800008f0c09 */
[----:B------:R0:W-:Y:S01]  /*2c50*/  @P2 STG.E.U16 desc[UR36][R10.64], R15 ;  /* 0x0000000f0a002986 */ /* 0x0001e2000c101524 */
[----:B------:R-:W-:Y:S05]  /*2c60*/  @!P3 BRA `(.L_x_50) ;  /* 0x000000000004b947 */ /* 0x000fea0003800000 */
[----:B------:R1:W5:Y:S02]  /*2c70*/  LDG.E.LTC128B.U16 R58, desc[UR36][R38.64+0x2] ;  /* 0x00000224263a7981 */ /* 0x000364000c1e1520 */
.L_x_50:
[----:B------:R-:W-:Y:S05]  /*2c80*/  BSYNC B1 ;  /* 0x0000000000017941 */ /* 0x000fea0003800000 */
.L_x_49:
[----:B-----5:R-:W-:Y:S01]  /*2c90*/  HADD2.F32 R9, -RZ, R58.H0_H0 ;  /* 0x2000003aff097230 */ /* 0x020fe20000004100 */
[----:B------:R-:W-:Y:S01]  /*2ca0*/  ISETP.GT.AND P1, PT, R60, 0x88, PT ;  /* 0x000000883c00780c */ /* 0x000fe20003f24270 */
[----:B------:R-:W-:Y:S01]  /*2cb0*/  @P3 IMAD.MOV.U32 R24, RZ, RZ, R56 ;  /* 0x000000ffff183224 */ /* 0x000fe200078e0038 */
[----:B------:R-:W-:Y:S01]  /*2cc0*/  BSSY B1, `(.L_x_51) ;  /* 0x0000010000017945 */ /* 0x000fe20003800000 */
[----:B------:R-:W-:Y:S02]  /*2cd0*/  IMAD.X R33, R35, 0x1, R47, P4 ;  /* 0x0000000123217824 */ /* 0x000fe400020e062f */
[----:B------:R-:W-:Y:S01]  /*2ce0*/  FMUL R20, R9, R42 ;  /* 0x0000002a09147220 */ /* 0x000fe20000400000 */
[----:B------:R-:W-:Y:S01]  /*2cf0*/  IADD3 R44, P2, P4, R44, R48, R46 ;  /* 0x000000302c2c7210 */ /* 0x000fe20007c5e02e */
[----:B0-----:R-:W-:-:S04]  /*2d00*/  IMAD.WIDE.U32 R14, R12, R14, R32 ;  /* 0x0000000e0c0e7225 */ /* 0x001fc800078e0020 */
[----:B------:R-:W-:Y:S01]  /*2d10*/  FFMA R20, R25, R40, R20 ;  /* 0x0000002819147223 */ /* 0x000fe20000000014 */
[----:B------:R-:W-:Y:S01]  /*2d20*/  IADD3.X R21, R21, R53, R47, P2, P4 ;  /* 0x0000003515157210 */ /* 0x000fe200017e842f */
[----:B------:R-:W-:Y:S01]  /*2d30*/  @P3 IMAD.MOV.U32 R25, RZ, RZ, R11 ;  /* 0x000000ffff193224 */ /* 0x000fe200078e000b */
[----:B------:R-:W-:Y:S02]  /*2d40*/  ISETP.GT.AND P2, PT, R3, RZ, P1 ;  /* 0x000000ff0300720c */ /* 0x000fe40000f44270 */
[----:B------:R-:W-:Y:S02]  /*2d50*/  F2FP.F16.F32.PACK_AB R9, RZ, R20 ;  /* 0x00000014ff09723e */ /* 0x000fe400000000ff */
[----:B------:R-:W-:Y:S02]  /*2d60*/  LEA R12, P4, R44, R6, 0x1 ;  /* 0x000000062c0c7211 */ /* 0x000fe400078808ff */
[----:B------:R-:W-:Y:S01]  /*2d70*/  IADD3 R20, P5, R4, R14, RZ ;  /* 0x0000000e04147210 */ /* 0x000fe20007fbe0ff */
[----:B------:R0:W-:Y:S01]  /*2d80*/  @P3 STG.E.U16 desc[UR36][R24.64+0x2], R9 ;  /* 0x0000020918003986 */ /* 0x0001e2000c101524 */
[----:B------:R-:W-:-:S05]  /*2d90*/  LEA.HI.X R13, R44, R7, R21, 0x1, P4 ;  /* 0x000000072c0d7211 */ /* 0x000fca00020f0c15 */
[----:B------:R-:W-:Y:S06]  /*2da0*/  @!P2 BRA `(.L_x_52) ;  /* 0x000000000004a947 */ /* 0x000fec0003800000 */
[----:B------:R2:W5:Y:S02]  /*2db0*/  LDG.E.LTC128B.U16 R58, desc[UR36][R12.64] ;  /* 0x000000240c3a7981 */ /* 0x000564000c1e1520 */
.L_x_52:
[----:B------:R-:W-:Y:S05]  /*2dc0*/  BSYNC B1 ;  /* 0x0000000000017941 */ /* 0x000fea0003800000 */
.L_x_51:
[----:B0----5:R-:W-:Y:S01]  /*2dd0*/  HADD2.F32 R9, -RZ, R58.H0_H0 ;  /* 0x2000003aff097230 */ /* 0x021fe20000004100 */
[----:B------:R-:W-:Y:S01]  /*2de0*/  IADD3.X R21, R5, R65, R15, P5, !PT ;  /* 0x0000004105157210 */ /* 0x000fe20002ffe40f */
[----:B------:R-:W-:Y:S01]  /*2df0*/  BSSY B1, `(.L_x_53) ;  /* 0x000000e000017945 */ /* 0x000fe20003800000 */
[----:B------:R-:W-:Y:S02]  /*2e00*/  IADD3 R4, P4, R59, R56, RZ ;  /* 0x000000383b047210 */ /* 0x000fe40007f9e0ff */
[----:B------:R-:W-:Y:S01]  /*2e10*/  FMUL R5, R9, R42 ;  /* 0x0000002a09057220 */ /* 0x000fe20000400000 */
[----:B------:R-:W-:Y:S01]  /*2e20*/  ISETP.GT.AND P3, PT, R3, 0x1, P1 ;  /* 0x000000010300780c */ /* 0x000fe20000f64270 */
[----:B------:R-:W-:-:S04]  /*2e30*/  IMAD.WIDE.U32 R8, R41, R8, R20 ;  /* 0x0000000829087225 */ /* 0x000fc800078e0014 */
[----:B------:R-:W-:Y:S01]  /*2e40*/  FFMA R5, R26, R40, R5 ;  /* 0x000000281a057223 */ /* 0x000fe20000000005 */
[----:B------:R-:W-:Y:S01]  /*2e50*/  IMAD.IADD R9, R63, 0x1, R9 ;  /* 0x000000013f097824 */ /* 0x000fe200078e0209 */
[----:B------:R-:W-:-:S03]  /*2e60*/  LEA R6, P5, R8, R6, 0x1 ;  /* 0x0000000608067211 */ /* 0x000fc600078a08ff */
[----:B------:R-:W-:Y:S01]  /*2e70*/  F2FP.F16.F32.PACK_AB R10, RZ, R5 ;  /* 0x00000005ff0a723e */ /* 0x000fe200000000ff */
[----:B------:R-:W-:Y:S01]  /*2e80*/  IMAD.X R5, R11, 0x1, R61, P4 ;  /* 0x000000010b057824 */ /* 0x000fe200020e063d */
[----:B------:R-:W-:-:S04]  /*2e90*/  LEA.HI.X R7, R8, R7, R9, 0x1, P5 ;  /* 0x0000000708077211 */ /* 0x000fc800028f0c09 */
[----:B------:R0:W-:Y:S01]  /*2ea0*/  @P2 STG.E.U16 desc[UR36][R4.64], R10 ;  /* 0x0000000a04002986 */ /* 0x0001e2000c101524 */
[----:B------:R-:W-:Y:S05]  /*2eb0*/  @!P3 BRA `(.L_x_54) ;  /* 0x000000000004b947 */ /* 0x000fea0003800000 */
[----:B------:R3:W5:Y:S02]  /*2ec0*/  LDG.E.LTC128B.U16 R58, desc[UR36][R6.64+0x2] ;  /* 0x00000224063a7981 */ /* 0x000764000c1e1520 */
.L_x_54:
[----:B------:R-:W-:Y:S05]  /*2ed0*/  BSYNC B1 ;  /* 0x0000000000017941 */ /* 0x000fea0003800000 */
.L_x_53:
        /* <DEDUP_REMOVED lines=9> */
.L_x_56:
[----:B------:R-:W-:Y:S05]  /*2f70*/  BSYNC B1 ;  /* 0x0000000000017941 */ /* 0x000fea0003800000 */
.L_x_55:
[----:B0---45:R-:W-:Y:S01]  /*2f80*/  HADD2.F32 R5, -RZ, R58.H0_H0 ;  /* 0x2000003aff057230 */ /* 0x031fe20000004100 */
[----:B------:R-:W-:Y:S01]  /*2f90*/  ISETP.GT.AND P0, PT, R3, 0x9, P0 ;  /* 0x000000090300780c */ /* 0x000fe20000704270 */
[----:B------:R-:W-:Y:S03]  /*2fa0*/  BSSY B1, `(.L_x_57) ;  /* 0x000000a000017945 */ /* 0x000fe60003800000 */
[----:B------:R-:W-:-:S04]  /*2fb0*/  FMUL R5, R5, R42 ;  /* 0x0000002a05057220 */ /* 0x000fc80000400000 */
[----:B------:R-:W-:-:S05]  /*2fc0*/  FFMA R5, R28, R40, R5 ;  /* 0x000000281c057223 */ /* 0x000fca0000000005 */
[----:B------:R-:W-:Y:S01]  /*2fd0*/  F2FP.F16.F32.PACK_AB R4, RZ, R5 ;  /* 0x00000005ff04723e */ /* 0x000fe200000000ff */
[----:B------:R-:W-:-:S03]  /*2fe0*/  IMAD.IADD R5, R51, 0x1, R57 ;  /* 0x0000000133057824 */ /* 0x000fc600078e0239 */
[----:B------:R-:W-:Y:S01]  /*2ff0*/  PRMT R8, R4, 0x7610, R8 ;  /* 0x0000761004087816 */ /* 0x000fe20000000008 */
[----:B------:R-:W-:-:S05]  /*3000*/  @P2 IMAD.MOV.U32 R4, RZ, RZ, R56 ;  /* 0x000000ffff042224 */ /* 0x000fca00078e0038 */
[----:B------:R0:W-:Y:S01]  /*3010*/  @P2 STG.E.U16 desc[UR36][R4.64+0x10], R8 ;  /* 0x0000100804002986 */ /* 0x0001e2000c101524 */
[----:B------:R-:W-:Y:S05]  /*3020*/  @!P0 BRA `(.L_x_58) ;  /* 0x0000000000048947 */ /* 0x000fea0003800000 */
[----:B------:R4:W5:Y:S02]  /*3030*/  LDG.E.LTC128B.U16 R58, desc[UR36][R38.64+0x12] ;  /* 0x00001224263a7981 */ /* 0x000964000c1e1520 */
.L_x_58:
[----:B------:R-:W-:Y:S05]  /*3040*/  BSYNC B1 ;  /* 0x0000000000017941 */ /* 0x000fea0003800000 */
.L_x_57:
[----:B-----5:R-:W-:Y:S01]  /*3050*/  HADD2.F32 R9, -RZ, R58.H0_H0 ;  /* 0x2000003aff097230 */ /* 0x020fe20000004100 */
[----:B------:R-:W-:Y:S01]  /*3060*/  ISETP.GT.AND P2, PT, R3, 0x8, P1 ;  /* 0x000000080300780c */ /* 0x000fe20000f44270 */
[----:B------:R-:W-:Y:S03]  /*3070*/  BSSY B1, `(.L_x_59) ;  /* 0x000000a000017945 */ /* 0x000fe60003800000 */
[----:B0-----:R-:W-:Y:S01]  /*3080*/  FMUL R8, R9, R42 ;  /* 0x0000002a09087220 */ /* 0x001fe20000400000 */
[----:B------:R-:W-:-:S03]  /*3090*/  @P0 IMAD.MOV.U32 R9, RZ, RZ, R5 ;  /* 0x000000ffff090224 */ /* 0x000fc600078e0005 */
[----:B------:R-:W-:-:S05]  /*30a0*/  FFMA R8, R29, R40, R8 ;  /* 0x000000281d087223 */ /* 0x000fca0000000008 */
[----:B------:R-:W-:-:S04]  /*30b0*/  F2FP.F16.F32.PACK_AB R8, RZ, R8 ;  /* 0x00000008ff08723e */ /* 0x000fc800000000ff */
[----:B------:R-:W-:Y:S01]  /*30c0*/  PRMT R10, R8, 0x7610, R10 ;  /* 0x00007610080a7816 */ /* 0x000fe2000000000a */
[----:B------:R-:W-:-:S05]  /*30d0*/  @P0 IMAD.MOV.U32 R8, RZ, RZ, R56 ;  /* 0x000000ffff080224 */ /* 0x000fca00078e0038 */
[----:B------:R0:W-:Y:S01]  /*30e0*/  @P0 STG.E.U16 desc[UR36][R8.64+0x12], R10 ;  /* 0x0000120a08000986 */ /* 0x0001e2000c101524 */
[----:B------:R-:W-:Y:S05]  /*30f0*/  @!P2 BRA `(.L_x_60) ;  /* 0x000000000004a947 */ /* 0x000fea0003800000 */
[----:B------:R0:W5:Y:S02]  /*3100*/  LDG.E.LTC128B.U16 R58, desc[UR36][R6.64+0x10] ;  /* 0x00001024063a7981 */ /* 0x000164000c1e1520 */
.L_x_60:
[----:B------:R-:W-:Y:S05]  /*3110*/  BSYNC B1 ;  /* 0x0000000000017941 */ /* 0x000fea0003800000 */
.L_x_59:
[----:B0----5:R-:W-:Y:S01]  /*3120*/  HADD2.F32 R9, -RZ, R58.H0_H0 ;  /* 0x2000003aff097230 */ /* 0x021fe20000004100 */
[----:B------:R-:W-:Y:S01]  /*3130*/  IADD3 R4, P0, R59, R56, RZ ;  /* 0x000000383b047210 */ /* 0x000fe20007f1e0ff */
[----:B------:R-:W-:Y:S01]  /*3140*/  BSSY B1, `(.L_x_61) ;  /* 0x0000009000017945 */ /* 0x000fe20003800000 */
[----:B------:R-:W-:Y:S02]  /*3150*/  ISETP.GT.AND P1, PT, R3, 0x9, P1 ;  /* 0x000000090300780c */ /* 0x000fe40000f24270 */
[----:B------:R-:W-:Y:S01]  /*3160*/  FMUL R9, R9, R42 ;  /* 0x0000002a09097220 */ /* 0x000fe20000400000 */
[----:B------:R-:W-:-:S03]  /*3170*/  IMAD.X R5, R5, 0x1, R61, P0 ;  /* 0x0000000105057824 */ /* 0x000fc600000e063d */
[----:B------:R-:W-:-:S05]  /*3180*/  FFMA R9, R30, R40, R9 ;  /* 0x000000281e097223 */ /* 0x000fca0000000009 */
[----:B------:R-:W-:-:S05]  /*3190*/  F2FP.F16.F32.PACK_AB R9, RZ, R9 ;  /* 0x00000009ff09723e */ /* 0x000fca00000000ff */
[----:B------:R0:W-:Y:S01]  /*31a0*/  @P2 STG.E.U16 desc[UR36][R4.64+0x10], R9 ;  /* 0x0000100904002986 */ /* 0x0001e2000c101524 */
[----:B------:R-:W-:Y:S05]  /*31b0*/  @!P1 BRA `(.L_x_62) ;  /* 0x0000000000049947 */ /* 0x000fea0003800000 */
[----:B------:R0:W5:Y:S02]  /*31c0*/  LDG.E.LTC128B.U16 R58, desc[UR36][R6.64+0x12] ;  /* 0x00001224063a7981 */ /* 0x000164000c1e1520 */
.L_x_62:
[----:B------:R-:W-:Y:S05]  /*31d0*/  BSYNC B1 ;  /* 0x0000000000017941 */ /* 0x000fea0003800000 */
.L_x_61:
[----:B------:R-:W-:Y:S05]  /*31e0*/  @!P1 BRA `(.L_x_63) ;  /* 0x0000000400749947 */ /* 0x000fea0003800000 */
[----:B-----5:R-:W-:-:S05]  /*31f0*/  HADD2.F32 R3, -RZ, R58.H0_H0 ;  /* 0x2000003aff037230 */ /* 0x020fca0000004100 */
[----:B0--3--:R-:W-:-:S04]  /*3200*/  FMUL R6, R3, R42 ;  /* 0x0000002a03067220 */ /* 0x009fc80000400000 */
[----:B------:R-:W-:-:S05]  /*3210*/  FFMA R6, R31, R40, R6 ;  /* 0x000000281f067223 */ /* 0x000fca0000000006 */
[----:B------:R-:W-:-:S05]  /*3220*/  F2FP.F16.F32.PACK_AB R6, RZ, R6 ;  /* 0x00000006ff06723e */ /* 0x000fca00000000ff */
[----:B------:R0:W-:Y:S01]  /*3230*/  STG.E.U16 desc[UR36][R4.64+0x12], R6 ;  /* 0x0000120604007986 */ /* 0x0001e2000c101524 */
[----:B------:R-:W-:Y:S05]  /*3240*/  BRA `(.L_x_63) ;  /* 0x00000004005c7947 */ /* 0x000fea0003800000 */
.L_x_36:
[----:B------:R-:W-:Y:S01]  /*3250*/  ISETP.GT.AND P4, PT, R3, 0x1, P2 ;  /* 0x000000010300780c */ /* 0x000fe20001784270 */
[----:B------:R-:W-:Y:S01]  /*3260*/  ULDC.64 UR4, c[0x0][0x5c0] ;  /* 0x0001700000047ab9 */ /* 0x000fe20000000a00 */
[-C--:B------:R-:W-:Y:S01]  /*3270*/  FMUL R33, R33, R40.reuse ;  /* 0x0000002821217220 */ /* 0x080fe20000400000 */
[----:B------:R-:W-:Y:S01]  /*3280*/  LEA R6, P1, R50, UR4, 0x1 ;  /* 0x0000000432067c11 */ /* 0x000fe2000f8208ff */
[C---:B------:R-:W-:Y:S01]  /*3290*/  IMAD.SHL.U32 R21, R10.reuse, 0x10, RZ ;  /* 0x000000100a157824 */ /* 0x040fe200078e00ff */
[----:B------:R-:W-:Y:S01]  /*32a0*/  SHF.L.U64.HI R15, R10, 0x4, R11 ;  /* 0x000000040a0f7819 */ /* 0x000fe2000001020b */
[-C--:B------:R-:W-:Y:S01]  /*32b0*/  FMUL R32, R32, R40.reuse ;  /* 0x0000002820207220 */ /* 0x080fe20000400000 */
[----:B------:R-:W-:Y:S01]  /*32c0*/  LEA.HI.X R7, R50, UR5, R53, 0x1, P1 ;  /* 0x0000000532077c11 */ /* 0x000fe200088f0c35 */
[-C--:B------:R-:W-:Y:S01]  /*32d0*/  FMUL R34, R34, R40.reuse ;  /* 0x0000002822227220 */ /* 0x080fe20000400000 */
[----:B------:R-:W-:Y:S01]  /*32e0*/  F2FP.F16.F32.PACK_AB R33, RZ, R33 ;  /* 0x00000021ff21723e */ /* 0x000fe200000000ff */
[-C--:B------:R-:W-:Y:S01]  /*32f0*/  FMUL R35, R35, R40.reuse ;  /* 0x0000002823237220 */ /* 0x080fe20000400000 */
[----:B------:R-:W-:Y:S01]  /*3300*/  ISETP.GT.AND P3, PT, R60, 0x8, PT ;  /* 0x000000083c00780c */ /* 0x000fe20003f64270 */
[----:B------:R-:W-:Y:S01]  /*3310*/  FMUL R36, R36, R40 ;  /* 0x0000002824247220 */ /* 0x000fe20000400000 */
[----:B------:R-:W-:Y:S01]  /*3320*/  F2FP.F16.F32.PACK_AB R32, RZ, R32 ;  /* 0x00000020ff20723e */ /* 0x000fe200000000ff */
[----:B------:R0:W-:Y:S01]  /*3330*/  @P4 STG.E.U16 desc[UR36][R6.64+0x2], R33 ;  /* 0x0000022106004986 */ /* 0x0001e2000c101524 */
[----:B------:R-:W-:Y:S01]  /*3340*/  IADD3 R8, P4, R21, R6, RZ ;  /* 0x0000000615087210 */ /* 0x000fe20007f9e0ff */
[-C--:B------:R-:W-:Y:S01]  /*3350*/  FMUL R37, R37, R40.reuse ;  /* 0x0000002825257220 */ /* 0x080fe20000400000 */
[C---:B------:R-:W-:Y:S01]  /*3360*/  ISETP.GT.AND P1, PT, R3.reuse, RZ, P3 ;  /* 0x000000ff0300720c */ /* 0x040fe20001f24270 */
[----:B------:R-:W-:Y:S01]  /*3370*/  @P0 STG.E.U16 desc[UR36][R6.64], R32 ;  /* 0x0000002006000986 */ /* 0x000fe2000c101524 */
[----:B------:R-:W-:Y:S01]  /*3380*/  ISETP.GT.AND P5, PT, R3, 0x1, P3 ;  /* 0x000000010300780c */ /* 0x000fe20001fa4270 */
[----:B------:R-:W-:Y:S01]  /*3390*/  IMAD.X R9, R15, 0x1, R7, P4 ;  /* 0x000000010f097824 */ /* 0x000fe200020e0607 */
[----:B------:R-:W-:Y:S01]  /*33a0*/  ISETP.GT.AND P4, PT, R3, 0x8, P2 ;  /* 0x000000080300780c */ /* 0x000fe20001784270 */
[----:B------:R-:W-:Y:S01]  /*33b0*/  FMUL R38, R38, R40 ;  /* 0x0000002826267220 */ /* 0x000fe20000400000 */
[----:B------:R-:W-:Y:S01]  /*33c0*/  F2FP.F16.F32.PACK_AB R34, RZ, R34 ;  /* 0x00000022ff22723e */ /* 0x000fe200000000ff */
[-C--:B------:R-:W-:Y:S01]  /*33d0*/  FMUL R39, R39, R40.reuse ;  /* 0x0000002827277220 */ /* 0x080fe20000400000 */
[----:B------:R-:W-:Y:S01]  /*33e0*/  F2FP.F16.F32.PACK_AB R35, RZ, R35 ;  /* 0x00000023ff23723e */ /* 0x000fe200000000ff */
[----:B------:R-:W-:Y:S01]  /*33f0*/  FMUL R24, R24, R40 ;  /* 0x0000002818187220 */ /* 0x000fe20000400000 */
[----:B------:R-:W-:Y:S01]  /*3400*/  F2FP.F16.F32.PACK_AB R36, RZ, R36 ;  /* 0x00000024ff24723e */ /* 0x000fe200000000ff */
[----:B0-----:R-:W-:Y:S01]  /*3410*/  IMAD R33, R11, 0xf0, RZ ;  /* 0x000000f00b217824 */ /* 0x001fe200078e02ff */
[C---:B------:R-:W-:Y:S01]  /*3420*/  ISETP.GT.AND P2, PT, R3.reuse, 0x9, P2 ;  /* 0x000000090300780c */ /* 0x040fe20001744270 */
[----:B------:R-:W-:Y:S01]  /*3430*/  @P1 STG.E.U16 desc[UR36][R8.64], R34 ;  /* 0x0000002208001986 */ /* 0x000fe2000c101524 */
[----:B------:R-:W-:Y:S01]  /*3440*/  ISETP.GT.AND P1, PT, R60, 0x80, PT ;  /* 0x000000803c00780c */ /* 0x000fe20003f24270 */
[----:B------:R-:W-:Y:S01]  /*3450*/  IMAD.WIDE.U32 R10, R10, 0xf0, R8 ;  /* 0x000000f00a0a7825 */ /* 0x000fe200078e0008 */
[----:B------:R-:W-:Y:S01]  /*3460*/  F2FP.F16.F32.PACK_AB R37, RZ, R37 ;  /* 0x00000025ff25723e */ /* 0x000fe200000000ff */
[----:B------:R-:W-:Y:S01]  /*3470*/  @P5 STG.E.U16 desc[UR36][R8.64+0x2], R35 ;  /* 0x0000022308005986 */ /* 0x000fe2000c101524 */
[----:B------:R-:W-:Y:S01]  /*3480*/  ISETP.GT.AND P5, PT, R3, RZ, P1 ;  /* 0x000000ff0300720c */ /* 0x000fe20000fa4270 */
[----:B------:R-:W-:Y:S01]  /*3490*/  IMAD.IADD R5, R33, 0x1, R11 ;  /* 0x0000000121057824 */ /* 0x000fe200078e020b */
[----:B------:R-:W-:Y:S01]  /*34a0*/  F2FP.F16.F32.PACK_AB R38, RZ, R38 ;  /* 0x00000026ff26723e */ /* 0x000fe200000000ff */
[----:B------:R-:W-:Y:S01]  /*34b0*/  @P4 STG.E.U16 desc[UR36][R6.64+0x10], R36 ;  /* 0x0000102406004986 */ /* 0x000fe2000c101524 */
[----:B------:R-:W-:Y:S01]  /*34c0*/  ISETP.GT.AND P4, PT, R3, 0x8, P3 ;  /* 0x000000080300780c */ /* 0x000fe20001f84270 */
[-C--:B------:R-:W-:Y:S01]  /*34d0*/  FMUL R25, R25, R40.reuse ;  /* 0x0000002819197220 */ /* 0x080fe20000400000 */
[----:B------:R-:W-:Y:S01]  /*34e0*/  ISETP.GT.AND P3, PT, R3, 0x9, P3 ;  /* 0x000000090300780c */ /* 0x000fe20001f64270 */
[----:B------:R0:W-:Y:S01]  /*34f0*/  @P2 STG.E.U16 desc[UR36][R6.64+0x12], R37 ;  /* 0x0000122506002986 */ /* 0x0001e2000c101524 */
[----:B------:R-:W-:Y:S01]  /*3500*/  F2FP.F16.F32.PACK_AB R39, RZ, R39 ;  /* 0x00000027ff27723e */ /* 0x000fe200000000ff */
[-C--:B------:R-:W-:Y:S01]  /*3510*/  FMUL R26, R26, R40.reuse ;  /* 0x000000281a1a7220 */ /* 0x080fe20000400000 */
[----:B------:R-:W-:Y:S01]  /*3520*/  ISETP.GT.AND P0, PT, R60, 0x88, PT ;  /* 0x000000883c00780c */ /* 0x000fe20003f04270 */
[----:B------:R-:W-:Y:S01]  /*3530*/  FMUL R27, R27, R40 ;  /* 0x000000281b1b7220 */ /* 0x000fe20000400000 */
[----:B------:R-:W-:Y:S01]  /*3540*/  F2FP.F16.F32.PACK_AB R24, RZ, R24 ;  /* 0x00000018ff18723e */ /* 0x000fe200000000ff */
[----:B------:R-:W-:Y:S01]  /*3550*/  @P5 IMAD.MOV.U32 R4, RZ, RZ, R10 ;  /* 0x000000ffff045224 */ /* 0x000fe200078e000a */
[----:B------:R-:W-:Y:S01]  /*3560*/  F2FP.F16.F32.PACK_AB R25, RZ, R25 ;  /* 0x00000019ff19723e */ /* 0x000fe200000000ff */
[----:B------:R-:W-:Y:S01]  /*3570*/  FMUL R28, R28, R40 ;  /* 0x000000281c1c7220 */ /* 0x000fe20000400000 */
[----:B------:R-:W-:Y:S01]  /*3580*/  F2FP.F16.F32.PACK_AB R26, RZ, R26 ;  /* 0x0000001aff1a723e */ /* 0x000fe200000000ff */
[----:B------:R-:W-:Y:S01]  /*3590*/  @P4 STG.E.U16 desc[UR36][R8.64+0x10], R38 ;  /* 0x0000102608004986 */ /* 0x000fe2000c101524 */
[----:B------:R-:W-:Y:S01]  /*35a0*/  ISETP.GT.AND P4, PT, R3, 0x1, P1 ;  /* 0x000000010300780c */ /* 0x000fe20000f84270 */
[-C--:B------:R-:W-:Y:S01]  /*35b0*/  FMUL R29, R29, R40.reuse ;  /* 0x000000281d1d7220 */ /* 0x080fe20000400000 */
[C---:B------:R-:W-:Y:S01]  /*35c0*/  ISETP.GT.AND P2, PT, R3.reuse, 0x8, P1 ;  /* 0x000000080300780c */ /* 0x040fe20000f44270 */
[----:B------:R1:W-:Y:S01]  /*35d0*/  @P3 STG.E.U16 desc[UR36][R8.64+0x12], R39 ;  /* 0x0000122708003986 */ /* 0x0003e2000c101524 */
[C---:B------:R-:W-:Y:S01]  /*35e0*/  ISETP.GT.AND P3, PT, R3.reuse, RZ, P0 ;  /* 0x000000ff0300720c */ /* 0x040fe20000764270 */
[----:B------:R-:W-:Y:S01]  /*35f0*/  FMUL R30, R30, R40 ;  /* 0x000000281e1e7220 */ /* 0x000fe20000400000 */
[----:B------:R-:W-:Y:S01]  /*3600*/  ISETP.GT.AND P1, PT, R3, 0x9, P1 ;  /* 0x000000090300780c */ /* 0x000fe20000f24270 */
[----:B------:R2:W-:Y:S01]  /*3610*/  @P5 STG.E.U16 desc[UR36][R4.64], R24 ;  /* 0x0000001804005986 */ /* 0x0005e2000c101524 */
[----:B0-----:R-:W-:Y:S01]  /*3620*/  IADD3 R6, P5, R21, R10, RZ ;  /* 0x0000000a15067210 */ /* 0x001fe20007fbe0ff */
[----:B------:R-:W-:Y:S01]  /*3630*/  FMUL R31, R31, R40 ;  /* 0x000000281f1f7220 */ /* 0x000fe20000400000 */
[----:B------:R-:W-:-:S02]  /*3640*/  F2FP.F16.F32.PACK_AB R27, RZ, R27 ;  /* 0x0000001bff1b723e */ /* 0x000fc400000000ff */
[----:B------:R-:W-:Y:S01]  /*3650*/  F2FP.F16.F32.PACK_AB R28, RZ, R28 ;  /* 0x0000001cff1c723e */ /* 0x000fe200000000ff */
[--C-:B------:R-:W-:Y:S01]  /*3660*/  @P4 IMAD.MOV.U32 R12, RZ, RZ, R10.reuse ;  /* 0x000000ffff0c4224 */ /* 0x100fe200078e000a */
[----:B------:R-:W-:Y:S01]  /*3670*/  F2FP.F16.F32.PACK_AB R29, RZ, R29 ;  /* 0x0000001dff1d723e */ /* 0x000fe200000000ff */
[--C-:B------:R-:W-:Y:S01]  /*3680*/  @P4 IMAD.MOV.U32 R13, RZ, RZ, R5.reuse ;  /* 0x000000ffff0d4224 */ /* 0x100fe200078e0005 */
[----:B------:R-:W-:Y:S01]  /*3690*/  F2FP.F16.F32.PACK_AB R30, RZ, R30 ;  /* 0x0000001eff1e723e */ /* 0x000fe200000000ff */
[--C-:B------:R-:W-:Y:S01]  /*36a0*/  IMAD.X R7, R15, 0x1, R5.reuse, P5 ;  /* 0x000000010f077824 */ /* 0x100fe200028e0605 */
[----:B-1----:R-:W-:Y:S01]  /*36b0*/  IADD3 R8, P5, R21, R10, RZ ;  /* 0x0000000a15087210 */ /* 0x002fe20007fbe0ff */
[----:B--2---:R-:W-:Y:S01]  /*36c0*/  @P2 IMAD.MOV.U32 R4, RZ, RZ, R10 ;  /* 0x000000ffff042224 */ /* 0x004fe200078e000a */
[----:B------:R-:W-:Y:S01]  /*36d0*/  @P4 STG.E.U16 desc[UR36][R12.64+0x2], R25 ;  /* 0x000002190c004986 */ /* 0x000fe2000c101524 */
[C---:B------:R-:W-:Y:S01]  /*36e0*/  ISETP.GT.AND P4, PT, R3.reuse, 0x1, P0 ;  /* 0x000000010300780c */ /* 0x040fe20000784270 */
[----:B------:R-:W-:Y:S01]  /*36f0*/  @P1 IMAD.MOV.U32 R11, RZ, RZ, R5 ;  /* 0x000000ffff0b1224 */ /* 0x000fe200078e0005 */
[----:B------:R-:W-:Y:S01]  /*3700*/  F2FP.F16.F32.PACK_AB R31, RZ, R31 ;  /* 0x0000001fff1f723e */ /* 0x000fe200000000ff */
[----:B------:R-:W-:Y:S01]  /*3710*/  @P3 STG.E.U16 desc[UR36][R6.64], R26 ;  /* 0x0000001a06003986 */ /* 0x000fe2000c101524 */
[----:B------:R-:W-:Y:S01]  /*3720*/  ISETP.GT.AND P3, PT, R3, 0x8, P0 ;  /* 0x000000080300780c */ /* 0x000fe20000764270 */
[----:B------:R-:W-:Y:S01]  /*3730*/  IMAD.X R9, R5, 0x1, R15, P5 ;  /* 0x0000000105097824 */ /* 0x000fe200028e060f */
[----:B------:R-:W-:-:S07]  /*3740*/  ISETP.GT.AND P0, PT, R3, 0x9, P0 ;  /* 0x000000090300780c */ /* 0x000fce0000704270 */
[----:B------:R-:W-:Y:S04]  /*3750*/  @P4 STG.E.U16 desc[UR36][R6.64+0x2], R27 ;  /* 0x0000021b06004986 */ /* 0x000fe8000c101524 */
[----:B------:R0:W-:Y:S04]  /*3760*/  @P2 STG.E.U16 desc[UR36][R4.64+0x10], R28 ;  /* 0x0000101c04002986 */ /* 0x0001e8000c101524 */
[----:B------:R1:W-:Y:S04]  /*3770*/  @P1 STG.E.U16 desc[UR36][R10.64+0x12], R29 ;  /* 0x0000121d0a001986 */ /* 0x0003e8000c101524 */
[----:B------:R1:W-:Y:S01]  /*3780*/  @P3 STG.E.U16 desc[UR36][R8.64+0x10], R30 ;  /* 0x0000101e08003986 */ /* 0x0003e2000c101524 */
[----:B0-----:R-:W-:-:S02]  /*3790*/  @P0 IMAD.MOV.U32 R4, RZ, RZ, R8 ;  /* 0x000000ffff040224 */ /* 0x001fc400078e0008 */
[----:B------:R-:W-:-:S05]  /*37a0*/  @P0 IMAD.MOV.U32 R5, RZ, RZ, R9 ;  /* 0x000000ffff050224 */ /* 0x000fca00078e0009 */
[----:B------:R1:W-:Y:S02]  /*37b0*/  @P0 STG.E.U16 desc[UR36][R4.64+0x12], R31 ;  /* 0x0000121f04000986 */ /* 0x0003e4000c101524 */
.L_x_63:
[----:B------:R-:W-:Y:S05]  /*37c0*/  BSYNC B0 ;  /* 0x0000000000007941 */ /* 0x000fea0003800000 */
.L_x_35:
[----:B------:R-:W-:Y:S01]  /*37d0*/  ULDC UR4, c[0x0][0xc] ;  /* 0x0000030000047ab9 */ /* 0x000fe20000000800 */
[----:B------:R-:W-:Y:S01]  /*37e0*/  ULDC UR5, c[0x0][0x10] ;  /* 0x0000040000057ab9 */ /* 0x000fe20000000800 */
[----:B01----:R-:W0:Y:S01]  /*37f0*/  LDC R5, c[0x0][0x14] ;  /* 0x00000500ff057b82 */ /* 0x003e220000000800 */
[----:B------:R-:W-:Y:S01]  /*3800*/  UIMAD.WIDE.U32 UR4, UR4, UR5, URZ ;  /* 0x00000005040472a5 */ /* 0x000fe2000f8e003f */
[----:B------:R-:W-:Y:S02]  /*3810*/  IMAD.MOV.U32 R3, RZ, RZ, R17 ;  /* 0x000000ffff037224 */ /* 0x000fe400078e0011 */
[----:B------:R-:W-:Y:S02]  /*3820*/  IMAD.MOV.U32 R44, RZ, RZ, -0x1 ;  /* 0xffffffffff2c7424 */ /* 0x000fe400078e00ff */
[----:B------:R-:W-:Y:S02]  /*3830*/  IMAD.MOV.U32 R41, RZ, RZ, -0x1 ;  /* 0xffffffffff297424 */ /* 0x000fe400078e00ff */
[----:B0-----:R-:W-:-:S04]  /*3840*/  IMAD.WIDE.U32 R2, R5, UR4, R2 ;  /* 0x0000000405027c25 */ /* 0x001fc8000f8e0002 */
[----:B------:R-:W-:Y:S01]  /*3850*/  IMAD R5, R5, UR5, RZ ;  /* 0x0000000505057c24 */ /* 0x000fe2000f8e02ff */
[----:B------:R-:W-:Y:S02]  /*3860*/  ULDC.64 UR4, c[0x0][0x650] ;  /* 0x0001940000047ab9 */ /* 0x000fe40000000a00 */
[----:B------:R-:W-:Y:S01]  /*3870*/  ISETP.GE.U32.AND P0, PT, R2, UR4, PT ;  /* 0x0000000402007c0c */ /* 0x000fe2000bf06070 */
[----:B------:R-:W-:Y:S01]  /*3880*/  IMAD.IADD R17, R3, 0x1, R5 ;  /* 0x0000000103117824 */ /* 0x000fe200078e0205 */
[----:B------:R-:W-:-:S04]  /*3890*/  PRMT R3, RZ, 0x7610, R3 ;  /* 0x00007610ff037816 */ /* 0x000fc80000000003 */
[----:B------:R-:W-:-:S13]  /*38a0*/  ISETP.GE.U32.AND.EX P0, PT, R17, UR5, PT, P0 ;  /* 0x0000000511007c0c */ /* 0x000fda000bf06100 */
[----:B------:R-:W-:Y:S05]  /*38b0*/  @P0 BRA `(.L_x_64) ;  /* 0x0000000400680947 */ /* 0x000fea0003800000 */
[----:B--2---:R-:W0:Y:S01]  /*38c0*/  S2R R12, SR_CTAID.X ;  /* 0x00000000000c7919 */ /* 0x004e220000002500 */
[----:B------:R-:W1:Y:S01]  /*38d0*/  LDC.64 R10, c[0x0][0x628] ;  /* 0x00018a00ff0a7b82 */ /* 0x000e620000000a00 */
[----:B------:R-:W-:Y:S01]  /*38e0*/  ULDC UR4, c[0x0][0x150] ;  /* 0x0000540000047ab9 */ /* 0x000fe20000000800 */
[----:B------:R-:W-:Y:S01]  /*38f0*/  IMAD.MOV.U32 R8, RZ, RZ, R2 ;  /* 0x000000ffff087224 */ /* 0x000fe200078e0002 */
[----:B------:R-:W2:Y:S01]  /*3900*/  S2R R24, SR_CTAID.Y ;  /* 0x0000000000187919 */ /* 0x000ea20000002600 */
[----:B------:R-:W-:-:S04]  /*3910*/  IMAD.MOV.U32 R9, RZ, RZ, R17 ;  /* 0x000000ffff097224 */ /* 0x000fc800078e0011 */
[----:B------:R-:W2:Y:S08]  /*3920*/  LDC R21, c[0x0][0x144] ;  /* 0x00005100ff157b82 */ /* 0x000eb00000000800 */
[----:B------:R-:W2:Y:S08]  /*3930*/  LDC R0, c[0x0][0x630] ;  /* 0x00018c00ff007b82 */ /* 0x000eb00000000800 */
[----:B------:R-:W2:Y:S01]  /*3940*/  LDC.64 R14, c[0x0][0x620] ;  /* 0x00018800ff0e7b82 */ /* 0x000ea20000000a00 */
[----:B-1----:R-:W-:-:S04]  /*3950*/  ISETP.NE.U32.AND P0, PT, R10, RZ, PT ;  /* 0x000000ff0a00720c */ /* 0x002fc80003f05070 */
[----:B------:R-:W-:Y:S02]  /*3960*/  ISETP.NE.AND.EX P0, PT, R11, RZ, PT, P0 ;  /* 0x000000ff0b00720c */ /* 0x000fe40003f05300 */
[----:B0-----:R-:W-:-:S05]  /*3970*/  I2FP.F32.U32 R3, R12 ;  /* 0x0000000c00037245 */ /* 0x001fca0000201000 */
[----:B------:R-:W-:-:S04]  /*3980*/  FMUL R3, R3, UR4 ;  /* 0x0000000403037c20 */ /* 0x000fc80008400000 */
[----:B------:R0:W1:Y:S02]  /*3990*/  F2I.U32.TRUNC.NTZ R20, R3 ;  /* 0x0000000300147305 */ /* 0x000064000020f000 */
[----:B------:R-:W-:Y:S05]  /*39a0*/  @!P0 BRA `(.L_x_65) ;  /* 0x0000000000288947 */ /* 0x000fea0003800000 */
[----:B0-----:R-:W0:Y:S02]  /*39b0*/  LDC R3, c[0x0][0x634] ;  /* 0x00018d00ff037b82 */ /* 0x001e240000000800 */
[----:B0-----:R-:W-:-:S05]  /*39c0*/  IADD3 R3, P0, R2, R3, RZ ;  /* 0x0000000302037210 */ /* 0x001fca0007f1e0ff */
[----:B------:R-:W-:-:S04]  /*39d0*/  IMAD.X R13, RZ, RZ, R17, P0 ;  /* 0x000000ffff0d7224 */ /* 0x000fc800000e0611 */
[----:B------:R-:W-:-:S04]  /*39e0*/  IMAD.WIDE.U32 R4, R13, R10, RZ ;  /* 0x0000000a0d047225 */ /* 0x000fc800078e00ff */
[----:B---3--:R-:W-:-:S04]  /*39f0*/  IMAD.WIDE.U32 R6, P0, R3, R11, R4 ;  /* 0x0000000b03067225 */ /* 0x008fc80007800004 */
[----:B------:R-:W-:-:S04]  /*3a00*/  IMAD.WIDE.U32 R4, R3, R10, RZ ;  /* 0x0000000a03047225 */ /* 0x000fc800078e00ff */
[----:B------:R-:W-:Y:S01]  /*3a10*/  IMAD.X R9, RZ, RZ, RZ, P0 ;  /* 0x000000ffff097224 */ /* 0x000fe200000e06ff */
[----:B------:R-:W-:Y:S01]  /*3a20*/  IADD3 RZ, P0, R5, R6, RZ ;  /* 0x0000000605ff7210 */ /* 0x000fe20007f1e0ff */
[----:B------:R-:W-:-:S04]  /*3a30*/  IMAD.MOV.U32 R8, RZ, RZ, R7 ;  /* 0x000000ffff087224 */ /* 0x000fc800078e0007 */
[----:B------:R-:W-:-:S08]  /*3a40*/  IMAD.WIDE.U32.X R8, R13, R11, R8, P0 ;  /* 0x0000000b0d087225 */ /* 0x000fd000000e0408 */
.L_x_65:
[-CC-:B--2---:R-:W-:Y:S01]  /*3a50*/  SHF.R.U64 R41, R8, R0.reuse, R9.reuse ;  /* 0x0000000008297219 */ /* 0x184fe20000001209 */
[----:B------:R-:W2:Y:S01]  /*3a60*/  LDC.64 R28, c[0x0][0x640] ;  /* 0x00019000ff1c7b82 */ /* 0x000ea20000000a00 */
[----:B------:R-:W-:Y:S01]  /*3a70*/  SHF.R.U32.HI R0, RZ, R0, R9 ;  /* 0x00000000ff007219 */ /* 0x000fe20000011609 */
[----:B-1----:R-:W-:Y:S01]  /*3a80*/  IMAD.MOV R20, RZ, RZ, -R20 ;  /* 0x000000ffff147224 */ /* 0x002fe200078e0a14 */
[----:B---3--:R-:W-:Y:S01]  /*3a90*/  IADD3 R7, P0, RZ, -R41, RZ ;  /* 0x80000029ff077210 */ /* 0x008fe20007f1e0ff */
[----:B------:R-:W-:Y:S02]  /*3aa0*/  ULDC UR4, c[0x0][0x154] ;  /* 0x0000550000047ab9 */ /* 0x000fe40000000800 */
[----:B------:R-:W-:Y:S02]  /*3ab0*/  IMAD R21, R21, R20, R12 ;  /* 0x0000001415157224 */ /* 0x000fe400078e020c */
[----:B------:R-:W1:Y:S01]  /*3ac0*/  LDC R6, c[0x0][0x618] ;  /* 0x00018600ff067b82 */ /* 0x000e620000000800 */
[----:B0-----:R-:W-:-:S04]  /*3ad0*/  IMAD.X R3, RZ, RZ, ~R0, P0 ;  /* 0x000000ffff037224 */ /* 0x001fc800000e0e00 */
[-C--:B------:R-:W-:Y:S02]  /*3ae0*/  IMAD R0, R3, R14.reuse, RZ ;  /* 0x0000000e03007224 */ /* 0x080fe400078e02ff */
[----:B------:R-:W-:Y:S01]  /*3af0*/  IMAD.MOV.U32 R3, RZ, RZ, R17 ;  /* 0x000000ffff037224 */ /* 0x000fe200078e0011 */
[----:B------:R-:W0:Y:S01]  /*3b00*/  LDC R8, c[0x0][0x608] ;  /* 0x00018200ff087b82 */ /* 0x000e220000000800 */
[----:B------:R-:W-:-:S04]  /*3b10*/  IMAD.WIDE.U32 R4, R7, R14, R2 ;  /* 0x0000000e07047225 */ /* 0x000fc800078e0002 */
[----:B------:R-:W-:-:S03]  /*3b20*/  IMAD R3, R7, R15, R0 ;  /* 0x0000000f07037224 */ /* 0x000fc600078e0200 */
[----:B------:R-:W3:Y:S01]  /*3b30*/  LDC R26, c[0x0][0x658] ;  /* 0x00019600ff1a7b82 */ /* 0x000ee20000000800 */
[----:B------:R-:W-:Y:S01]  /*3b40*/  I2FP.F32.U32 R0, R24 ;  /* 0x0000001800007245 */ /* 0x000fe20000201000 */
[----:B------:R-:W-:Y:S01]  /*3b50*/  IMAD.MOV.U32 R7, RZ, RZ, 0x1 ;  /* 0x00000001ff077424 */ /* 0x000fe200078e00ff */
[----:B--2---:R-:W-:Y:S01]  /*3b60*/  ISETP.NE.U32.AND P0, PT, R28, RZ, PT ;  /* 0x000000ff1c00720c */ /* 0x004fe20003f05070 */
[----:B------:R-:W-:Y:S02]  /*3b70*/  IMAD.IADD R3, R5, 0x1, R3 ;  /* 0x0000000105037824 */ /* 0x000fe400078e0203 */
[----:B------:R-:W-:Y:S01]  /*3b80*/  FMUL R0, R0, UR4 ;  /* 0x0000000400007c20 */ /* 0x000fe20008400000 */
[----:B------:R-:W-:Y:S01]  /*3b90*/  ISETP.NE.AND.EX P0, PT, R29, RZ, PT, P0 ;  /* 0x000000ff1d00720c */ /* 0x000fe20003f05300 */
[----:B------:R-:W2:Y:S01]  /*3ba0*/  LDC R15, c[0x0][0x148] ;  /* 0x00005200ff0f7b82 */ /* 0x000ea20000000800 */
[-CC-:B-1----:R-:W-:Y:S01]  /*3bb0*/  SHF.R.U64 R12, R4, R6.reuse, R3.reuse ;  /* 0x00000006040c7219 */ /* 0x182fe20000001203 */
[----:B------:R1:W1:Y:S01]  /*3bc0*/  F2I.U32.TRUNC.NTZ R13, R0 ;  /* 0x00000000000d7305 */ /* 0x000262000020f000 */
[----:B------:R-:W-:Y:S01]  /*3bd0*/  SHF.R.U32.HI R3, RZ, R6, R3 ;  /* 0x00000006ff037219 */ /* 0x000fe20000011603 */
[----:B------:R-:W-:-:S04]  /*3be0*/  IMAD.MOV.U32 R5, RZ, RZ, -0x1 ;  /* 0xffffffffff057424 */ /* 0x000fc800078e00ff */
[----:B------:R-:W1:Y:S01]  /*3bf0*/  LDC R20, c[0x0][0x600] ;  /* 0x00018000ff147b82 */ /* 0x000e620000000800 */
[-CC-:B0-----:R-:W-:Y:S02]  /*3c00*/  SHF.R.U64 R10, R12, R8.reuse, R3.reuse ;  /* 0x000000080c0a7219 */ /* 0x181fe40000001203 */
[----:B------:R-:W-:-:S05]  /*3c10*/  SHF.R.U32.HI R3, RZ, R8, R3 ;  /* 0x00000008ff037219 */ /* 0x000fca0000011603 */
[----:B------:R-:W0:Y:S01]  /*3c20*/  LDC R27, c[0x0][0x648] ;  /* 0x00019200ff1b7b82 */ /* 0x000e220000000800 */
[-C--:B---3--:R-:W-:Y:S02]  /*3c30*/  SHF.L.U32 R4, R5, R26.reuse, RZ ;  /* 0x0000001a05047219 */ /* 0x088fe400000006ff */
[-CC-:B------:R-:W-:Y:S02]  /*3c40*/  SHF.R.U64 R14, R10, R26.reuse, R3.reuse ;  /* 0x0000001a0a0e7219 */ /* 0x180fe40000001203 */
[----:B------:R-:W-:Y:S02]  /*3c50*/  SHF.R.U32.HI R5, RZ, R26, R3 ;  /* 0x0000001aff057219 */ /* 0x000fe40000011603 */
[----:B------:R-:W-:Y:S01]  /*3c60*/  LOP3.LUT R25, RZ, R4, RZ, 0x33, !PT ;  /* 0x00000004ff197212 */ /* 0x000fe200078e33ff */
[----:B------:R-:W3:Y:S01]  /*3c70*/  LDC R30, c[0x0][0x638] ;  /* 0x00018e00ff1e7b82 */ /* 0x000ee20000000800 */
[----:B------:R-:W-:Y:S01]  /*3c80*/  SHF.L.U32 R26, R7, R26, RZ ;  /* 0x0000001a071a7219 */ /* 0x000fe200000006ff */
[----:B------:R-:W-:-:S06]  /*3c90*/  IMAD.MOV.U32 R4, RZ, RZ, R14 ;  /* 0x000000ffff047224 */ /* 0x000fcc00078e000e */
[----:B------:R-:W0:Y:S01]  /*3ca0*/  LDC R31, c[0x0][0x610] ;  /* 0x00018400ff1f7b82 */ /* 0x000e220000000800 */
        /* <DEDUP_REMOVED lines=11> */
.L_x_66:
[----:B------:R-:W-:Y:S01]  /*3d60*/  ISETP.NE.AND P0, PT, R16, 0x1, PT ;  /* 0x000000011000780c */ /* 0x000fe20003f05270 */
[----:B-1----:R-:W-:Y:S01]  /*3d70*/  VIADD R7, R20, 0xffffffff ;  /* 0xffffffff14077836 */ /* 0x002fe20000000000 */
[----:B0-----:R-:W-:Y:S01]  /*3d80*/  SHF.R.U64 R0, R4, R27, R5 ;  /* 0x0000001b04007219 */ /* 0x001fe20000001205 */
[----:B------:R-:W-:Y:S01]  /*3d90*/  IMAD.MOV R13, RZ, RZ, -R13 ;  /* 0x000000ffff0d7224 */ /* 0x000fe200078e0a0d */
[----:B------:R-:W-:Y:S01]  /*3da0*/  LOP3.LUT R5, R10, R25, RZ, 0xc0, !PT ;  /* 0x000000190a057212 */ /* 0x000fe200078ec0ff */
[----:B------:R-:W-:Y:S01]  /*3db0*/  IMAD.MOV.U32 R4, RZ, RZ, 0x1 ;  /* 0x00000001ff047424 */ /* 0x000fe200078e00ff */
[----:B------:R-:W-:Y:S01]  /*3dc0*/  LOP3.LUT R12, R12, R7, RZ, 0xc0, !PT ;  /* 0x000000070c0c7212 */ /* 0x000fe200078ec0ff */
[----:B------:R-:W-:Y:S02]  /*3dd0*/  IMAD.MOV R3, RZ, RZ, -R0 ;  /* 0x000000ffff037224 */ /* 0x000fe400078e0a00 */
[----:B------:R-:W-:Y:S02]  /*3de0*/  IMAD R0, R26, R0, R5 ;  /* 0x000000001a007224 */ /* 0x000fe400078e0205 */
[----:B---3--:R-:W-:-:S02]  /*3df0*/  IMAD R3, R3, R30, R14 ;  /* 0x0000001e03037224 */ /* 0x008fc400078e020e */
[----:B--2---:R-:W-:Y:S02]  /*3e00*/  @P0 IMAD R21, R15, R13, R24 ;  /* 0x0000000d0f150224 */ /* 0x004fe400078e0218 */
[----:B------:R-:W-:Y:S01]  /*3e10*/  IMAD R5, R3, R20, R12 ;  /* 0x0000001403057224 */ /* 0x000fe200078e020c */
[----:B------:R-:W-:Y:S01]  /*3e20*/  PRMT R3, R4, 0x7610, R3 ;  /* 0x0000761004037816 */ /* 0x000fe20000000003 */
[----:B------:R-:W-:-:S05]  /*3e30*/  IMAD R0, R0, R31, R21 ;  /* 0x0000001f00007224 */ /* 0x000fca00078e0215 */
[----:B------:R-:W-:Y:S02]  /*3e40*/  SEL R44, R5, R0, !P0 ;  /* 0x00000000052c7207 */ /* 0x000fe40004000000 */
[----:B------:R-:W-:-:S07]  /*3e50*/  SEL R0, R0, R5, !P0 ;  /* 0x0000000500007207 */ /* 0x000fce0004000000 */
.L_x_64:
[----:B------:R-:W-:Y:S01]  /*3e60*/  LOP3.LUT P0, RZ, R3, 0xff, RZ, 0xc0, !PT ;  /* 0x000000ff03ff7812 */ /* 0x000fe2000780c0ff */
[----:B------:R-:W-:-:S12]  /*3e70*/  IMAD.MOV.U32 R45, RZ, RZ, R0 ;  /* 0x000000ffff2d7224 */ /* 0x000fd800078e0000 */
[----:B------:R-:W-:Y:S05]  /*3e80*/  @P0 BRA `(.L_x_67) ;  /* 0xffffffd400580947 */ /* 0x000fea000383ffff */
[----:B------:R-:W-:Y:S05]  /*3e90*/  EXIT ;  /* 0x000000000000794d */ /* 0x000fea0003800000 */
.L_x_8:
[----:B0-----:R-:W-:Y:S01]  /*3ea0*/  ULDC.64 UR4, c[0x0][0x650] ;  /* 0x0001940000047ab9 */ /* 0x001fe20000000a00 */
        /* <DEDUP_REMOVED lines=25> */
.L_x_69:
[----:B------:R-:W0:Y:S01]  /*4040*/  LDC.64 R28, c[0x0][0x640] ;  /* 0x00019000ff1c7b82 */ /* 0x000e220000000a00 */
[-CC-:B------:R-:W-:Y:S01]  /*4050*/  SHF.R.U64 R23, R12, R6.reuse, R13.reuse ;  /* 0x000000060c177219 */ /* 0x180fe2000000120d */
[----:B------:R-:W-:Y:S01]  /*4060*/  IMAD.MOV.U32 R8, RZ, RZ, R2 ;  /* 0x000000ffff087224 */ /* 0x000fe200078e0002 */
[----:B------:R-:W-:Y:S01]  /*4070*/  SHF.R.U32.HI R6, RZ, R6, R13 ;  /* 0x00000006ff067219 */ /* 0x000fe2000001160d */
[----:B------:R-:W-:Y:S01]  /*4080*/  IMAD.MOV.U32 R30, RZ, RZ, 0x1 ;  /* 0x00000001ff1e7424 */ /* 0x000fe200078e00ff */
[----:B------:R-:W-:-:S03]  /*4090*/  IADD3 R11, P0, RZ, -R23, RZ ;  /* 0x80000017ff0b7210 */ /* 0x000fc60007f1e0ff */
        /* <DEDUP_REMOVED lines=10> */
[----:B------:R-:W-:Y:S02]  /*4140*/  ISETP.NE.AND.EX P0, PT, R29, RZ, PT, P0 ;  /* 0x000000ff1d00720c */ /* 0x000fe40003f05300 */
[----:B------:R-:W0:Y:S02]  /*4150*/  LDC R22, c[0x0][0x600] ;  /* 0x00018000ff167b82 */ /* 0x000e240000000800 */
[-CC-:B-1----:R-:W-:Y:S01]  /*4160*/  SHF.R.U64 R14, R8, R10.reuse, R9.reuse ;  /* 0x0000000a080e7219 */ /* 0x182fe20000001209 */
[----:B------:R-:W-:Y:S01]  /*4170*/  IMAD.MOV.U32 R8, RZ, RZ, -0x1 ;  /* 0xffffffffff087424 */ /* 0x000fe200078e00ff */
[----:B------:R-:W-:-:S04]  /*4180*/  SHF.R.U32.HI R9, RZ, R10, R9 ;  /* 0x0000000aff097219 */ /* 0x000fc80000011609 */
[----:B------:R-:W1:Y:S01]  /*4190*/  LDC R24, c[0x0][0x648] ;  /* 0x00019200ff187b82 */ /* 0x000e620000000800 */
[-CC-:B--2---:R-:W-:Y:S02]  /*41a0*/  SHF.R.U64 R21, R14, R12.reuse, R9.reuse ;  /* 0x0000000c0e157219 */ /* 0x184fe40000001209 */
[----:B------:R-:W-:-:S05]  /*41b0*/  SHF.R.U32.HI R6, RZ, R12, R9 ;  /* 0x0000000cff067219 */ /* 0x000fca0000011609 */
[----:B------:R-:W2:Y:S01]  /*41c0*/  LDC R26, c[0x0][0x638] ;  /* 0x00018e00ff1a7b82 */ /* 0x000ea20000000800 */
[-C--:B---3--:R-:W-:Y:S02]  /*41d0*/  SHF.L.U32 R8, R8, R27.reuse, RZ ;  /* 0x0000001b08087219 */ /* 0x088fe400000006ff */
[-CC-:B------:R-:W-:Y:S02]  /*41e0*/  SHF.R.U64 R25, R21, R27.reuse, R6.reuse ;  /* 0x0000001b15197219 */ /* 0x180fe40000001206 */
[----:B------:R-:W-:Y:S02]  /*41f0*/  LOP3.LUT R32, RZ, R8, RZ, 0x33, !PT ;  /* 0x00000008ff207212 */ /* 0x000fe400078e33ff */
[----:B------:R-:W-:Y:S01]  /*4200*/  SHF.R.U32.HI R9, RZ, R27, R6 ;  /* 0x0000001bff097219 */ /* 0x000fe20000011606 */
[----:B------:R-:W3:Y:S01]  /*4210*/  LDC R31, c[0x0][0x610] ;  /* 0x00018400ff1f7b82 */ /* 0x000ee20000000800 */
[----:B------:R-:W-:Y:S01]  /*4220*/  IMAD.MOV.U32 R8, RZ, RZ, R25 ;  /* 0x000000ffff087224 */ /* 0x000fe200078e0019 */
[----:B------:R-:W-:Y:S06]  /*4230*/  @!P0 BRA `(.L_x_70) ;  /* 0x0000000000288947 */ /* 0x000fec0003800000 */
        /* <DEDUP_REMOVED lines=10> */
.L_x_70:
[----:B------:R-:W-:Y:S02]  /*42e0*/  ISETP.NE.AND P0, PT, R16, 0x1, PT ;  /* 0x000000011000780c */ /* 0x000fe40003f05270 */
[----:B-1----:R-:W-:Y:S01]  /*42f0*/  SHF.R.U64 R6, R8, R24, R9 ;  /* 0x0000001808067219 */ /* 0x002fe20000001209 */
[----:B0-----:R-:W-:Y:S01]  /*4300*/  VIADD R9, R22, 0xffffffff ;  /* 0xffffffff16097836 */ /* 0x001fe20000000000 */
[----:B------:R-:W-:Y:S02]  /*4310*/  SHF.L.U32 R30, R30, R27, RZ ;  /* 0x0000001b1e1e7219 */ /* 0x000fe400000006ff */
[----:B------:R-:W-:Y:S01]  /*4320*/  LOP3.LUT R5, R21, R32, RZ, 0xc0, !PT ;  /* 0x0000002015057212 */ /* 0x000fe200078ec0ff */
[----:B------:R-:W-:-:S04]  /*4330*/  IMAD.MOV R8, RZ, RZ, -R6 ;  /* 0x000000ffff087224 */ /* 0x000fc800078e0a06 */
[----:B------:R-:W-:Y:S01]  /*4340*/  IMAD R6, R30, R6, R5 ;  /* 0x000000061e067224 */ /* 0x000fe200078e0205 */
[----:B------:R-:W-:Y:S01]  /*4350*/  LOP3.LUT R5, R14, R9, RZ, 0xc0, !PT ;  /* 0x000000090e057212 */ /* 0x000fe200078ec0ff */
[----:B------:R-:W-:Y:S02]  /*4360*/  @P0 IMAD R3, R7, R20, R4 ;  /* 0x0000001407030224 */ /* 0x000fe400078e0204 */
[----:B--2---:R-:W-:Y:S02]  /*4370*/  IMAD R4, R8, R26, R25 ;  /* 0x0000001a08047224 */ /* 0x004fe400078e0219 */
[----:B---3--:R-:W-:Y:S02]  /*4380*/  IMAD R3, R6, R31, R3 ;  /* 0x0000001f06037224 */ /* 0x008fe400078e0203 */
[----:B------:R-:W-:Y:S02]  /*4390*/  IMAD R4, R4, R22, R5 ;  /* 0x0000001604047224 */ /* 0x000fe400078e0205 */
[----:B------:R-:W-:-:S02]  /*43a0*/  IMAD.MOV.U32 R8, RZ, RZ, 0x1 ;  /* 0x00000001ff087424 */ /* 0x000fc400078e00ff */
[----:B------:R-:W-:Y:S01]  /*43b0*/  IMAD.MOV.U32 R6, RZ, RZ, R23 ;  /* 0x000000ffff067224 */ /* 0x000fe200078e0017 */
[----:B------:R-:W-:Y:S02]  /*43c0*/  SEL R21, R4, R3, !P0 ;  /* 0x0000000304157207 */ /* 0x000fe40004000000 */
[----:B------:R-:W-:-:S07]  /*43d0*/  SEL R22, R3, R4, !P0 ;  /* 0x0000000403167207 */ /* 0x000fce0004000000 */
.L_x_68:
[----:B------:R-:W-:-:S08]  /*43e0*/  NOP ;  /* 0x0000000000007918 */ /* 0x000fd00000000000 */
[----:B------:R-:W0:-:S00]  /*43f0*/  USETMAXREG.DEALLOC.CTAPOOL 0x28 ;  /* 0x00000028000079c8 */ /* 0x000e0000080e0500 */
[----:B0-----:R-:W-:-:S13]  /*4400*/  ISETP.NE.AND P0, PT, R0, RZ, PT ;  /* 0x000000ff0000720c */ /* 0x001fda0003f05270 */
[----:B------:R-:W-:Y:S05]  /*4410*/  @P0 EXIT ;  /* 0x000000000000094d */ /* 0x000fea0003800000 */
[----:B------:R-:W-:Y:S01]  /*4420*/  LOP3.LUT P0, RZ, R8, 0xff, RZ, 0xc0, !PT ;  /* 0x000000ff08ff7812 */ /* 0x000fe2000780c0ff */
[----:B------:R-:W-:Y:S02]  /*4430*/  IMAD.MOV.U32 R0, RZ, RZ, 0x1 ;  /* 0x00000001ff007424 */ /* 0x000fe400078e00ff */
[----:B------:R-:W-:-:S10]  /*4440*/  IMAD.MOV.U32 R8, RZ, RZ, RZ ;  /* 0x000000ffff087224 */ /* 0x000fd400078e00ff */
[----:B------:R-:W-:Y:S05]  /*4450*/  @!P0 BRA `(.L_x_71) ;  /* 0x0000000c00488947 */ /* 0x000fea0003800000 */
[----:B------:R-:W0:Y:S01]  /*4460*/  LDC R0, c[0x0][0x28c] ;  /* 0x0000a300ff007b82 */ /* 0x000e220000000800 */
[----:B------:R-:W1:Y:S01]  /*4470*/  S2R R13, SR_CgaCtaId ;  /* 0x00000000000d7919 */ /* 0x000e620000008800 */
[----:B------:R-:W-:Y:S01]  /*4480*/  ULDC UR5, c[0x0][0x600] ;  /* 0x0001800000057ab9 */ /* 0x000fe20000000800 */
[----:B------:R-:W-:Y:S01]  /*4490*/  ULDC UR4, c[0x0][0xc] ;  /* 0x0000030000047ab9 */ /* 0x000fe20000000800 */
[----:B------:R-:W-:Y:S01]  /*44a0*/  UIADD3 UR16, UR5, -0x1, URZ ;  /* 0xffffffff05107890 */ /* 0x000fe2000fffe03f */
[----:B------:R-:W-:Y:S01]  /*44b0*/  BSSY B0, `(.L_x_71) ;  /* 0x00000cc000007945 */ /* 0x000fe20003800000 */
[----:B------:R-:W-:Y:S01]  /*44c0*/  ULDC UR6, c[0x0][0x658] ;  /* 0x0001960000067ab9 */ /* 0x000fe20000000800 */
[----:B------:R-:W-:Y:S01]  /*44d0*/  ULDC UR5, c[0x0][0x10] ;  /* 0x0000040000057ab9 */ /* 0x000fe20000000800 */
[----:B------:R-:W-:Y:S01]  /*44e0*/  UMOV UR7, 0xffffffff ;  /* 0xffffffff00077882 */ /* 0x000fe20000000000 */
[----:B------:R-:W-:Y:S01]  /*44f0*/  UMOV UR8, 0x1 ;  /* 0x0000000100087882 */ /* 0x000fe20000000000 */
[----:B------:R-:W-:Y:S01]  /*4500*/  UIMAD.WIDE.U32 UR4, UR4, UR5, URZ ;  /* 0x00000005040472a5 */ /* 0x000fe2000f8e003f */
[----:B------:R-:W-:Y:S01]  /*4510*/  IMAD.MOV.U32 R10, RZ, RZ, 0x1 ;  /* 0x00000001ff0a7424 */ /* 0x000fe200078e00ff */
[----:B------:R-:W-:Y:S01]  /*4520*/  USHF.L.U32 UR7, UR7, UR6, URZ ;  /* 0x0000000607077299 */ /* 0x000fe2000800063f */
[----:B------:R-:W-:Y:S01]  /*4530*/  LOP3.LUT R9, R19, 0x2, RZ, 0xfc, !PT ;  /* 0x0000000213097812 */ /* 0x000fe200078efcff */
[----:B------:R-:W-:Y:S01]  /*4540*/  USHF.L.U32 UR18, UR8, UR6, URZ ;  /* 0x0000000608127299 */ /* 0x000fe2000800063f */
[----:B------:R-:W-:Y:S01]  /*4550*/  IMAD.MOV.U32 R8, RZ, RZ, RZ ;  /* 0x000000ffff087224 */ /* 0x000fe200078e00ff */
[----:B------:R-:W-:Y:S01]  /*4560*/  ULOP3.LUT UR17, URZ, UR7, URZ, 0x33, !UPT ;  /* 0x000000073f117292 */ /* 0x000fe2000f8e333f */
[----:B------:R-:W-:Y:S01]  /*4570*/  ULDC UR6, c[0x0][0x14] ;  /* 0x0000050000067ab9 */ /* 0x000fe20000000800 */
[----:B------:R-:W-:Y:S01]  /*4580*/  ULDC.64 UR22, c[0x0][0x198] ;  /* 0x0000660000167ab9 */ /* 0x000fe20000000a00 */
[----:B------:R-:W-:-:S02]  /*4590*/  UIMAD.WIDE.U32 UR20, UR4, UR6, URZ ;  /* 0x00000006041472a5 */ /* 0x000fc4000f8e003f */
[----:B------:R-:W-:Y:S01]  /*45a0*/  UIMAD UR13, UR5, UR6, URZ ;  /* 0x00000006050d72a4 */ /* 0x000fe2000f8e023f */
[----:B0-----:R-:W-:-:S03]  /*45b0*/  VIADD R0, R0, 0x1f ;  /* 0x0000001f00007836 */ /* 0x001fc60000000000 */
[----:B------:R-:W-:Y:S02]  /*45c0*/  UIADD3 UR13, UR21, UR13, URZ ;  /* 0x0000000d150d7290 */ /* 0x000fe4000fffe03f */
[----:B------:R-:W-:-:S04]  /*45d0*/  SHF.R.S32.HI R3, RZ, 0x1f, R0 ;  /* 0x0000001fff037819 */ /* 0x000fc80000011400 */
[----:B------:R-:W-:Y:S01]  /*45e0*/  LEA.HI R3, R3, R0, RZ, 0x5 ;  /* 0x0000000003037211 */ /* 0x000fe200078f28ff */
[C---:B-1----:R-:W-:Y:S02]  /*45f0*/  IMAD.SHL.U32 R12, R13.reuse, 0x8, RZ ;  /* 0x000000080d0c7824 */ /* 0x042fe400078e00ff */
[----:B------:R-:W-:Y:S01]  /*4600*/  IMAD.SHL.U32 R13, R13, 0x100, RZ ;  /* 0x000001000d0d7824 */ /* 0x000fe200078e00ff */
[----:B------:R-:W-:Y:S01]  /*4610*/  SHF.R.S32.HI R11, RZ, 0x5, R3 ;  /* 0x00000005ff0b7819 */ /* 0x000fe20000011403 */
[----:B------:R-:W-:Y:S01]  /*4620*/  IMAD.MOV.U32 R0, RZ, RZ, 0x1 ;  /* 0x00000001ff007424 */ /* 0x000fe200078e00ff */
[----:B------:R-:W-:Y:S02]  /*4630*/  LOP3.LUT R12, R12, 0x8, RZ, 0xc0, !PT ;  /* 0x000000080c0c7812 */ /* 0x000fe400078ec0ff */
[----:B------:R-:W-:Y:S01]  /*4640*/  LOP3.LUT R13, R13, 0x100, RZ, 0xc0, !PT ;  /* 0x000001000d0d7812 */ /* 0x000fe200078ec0ff */
[----:B------:R-:W-:-:S07]  /*4650*/  VIADD R20, R11, 0x1 ;  /* 0x000000010b147836 */ /* 0x000fce0000000000 */
.L_x_82:
[----:B------:R-:W-:-:S03]  /*4660*/  UMOV UR4, 0xffffffff ;  /* 0xffffffff00047882 */ /* 0x000fc60000000000 */
[----:B------:R-:W-:Y:S05]  /*4670*/  BRA.DIV UR4, `(.L_x_72) ;  /* 0x00000016047c7947 */ /* 0x000fea000b800000 */
[----:B------:R-:W-:-:S13]  /*4680*/  ELECT P6, URZ, PT ;  /* 0x00000000003f782f */ /* 0x000fda00038c0000 */
.L_x_106:
[----:B------:R-:W0:Y:S01]  /*4690*/  LDC R3, c[0x0][0x28c] ;  /* 0x0000a300ff037b82 */ /* 0x000e220000000800 */
[----:B------:R-:W-:Y:S01]  /*46a0*/  BSSY B1, `(.L_x_73) ;  /* 0x0000038000017945 */ /* 0x000fe20003800000 */
[----:B0-----:R-:W-:-:S13]  /*46b0*/  ISETP.LT.OR P6, PT, R3, 0x1, !P6 ;  /* 0x000000010300780c */ /* 0x001fda00077c1670 */
[----:B------:R-:W-:Y:S05]  /*46c0*/  @P6 BRA `(.L_x_74) ;  /* 0x0000000000d46947 */ /* 0x000fea0003800000 */
[----:B------:R-:W-:Y:S02]  /*46d0*/  IMAD R21, R21, 0x10, R12 ;  /* 0x0000001015157824 */ /* 0x000fe400078e020c */
[----:B------:R-:W-:Y:S02]  /*46e0*/  IMAD R22, R22, 0xc0, RZ ;  /* 0x000000c016167824 */ /* 0x000fe400078e02ff */
[----:B------:R-:W-:Y:S02]  /*46f0*/  IMAD.MOV.U32 R23, RZ, RZ, RZ ;  /* 0x000000ffff177224 */ /* 0x000fe400078e00ff */
[----:B------:R-:W-:Y:S02]  /*4700*/  IMAD.MOV.U32 R3, RZ, RZ, R20 ;  /* 0x000000ffff037224 */ /* 0x000fe400078e0014 */
[----:B------:R-:W-:Y:S02]  /*4710*/  IMAD.MOV.U32 R4, RZ, RZ, R0 ;  /* 0x000000ffff047224 */ /* 0x000fe400078e0000 */
[----:B------:R-:W-:-:S07]  /*4720*/  IMAD.MOV.U32 R14, RZ, RZ, R8 ;  /* 0x000000ffff0e7224 */ /* 0x000fce00078e0008 */
.L_x_77:
[----:B------:R-:W0:Y:S01]  /*4730*/  S2R R24, SR_CgaCtaId ;  /* 0x0000000000187919 */ /* 0x000e220000008800 */
[----:B------:R-:W-:Y:S02]  /*4740*/  MOV R5, 0x400 ;  /* 0x0000040000057802 */ /* 0x000fe40000000f00 */
[----:B------:R-:W-:-:S13]  /*4750*/  LOP3.LUT P1, RZ, R18, 0x7f, RZ, 0xc0, !PT ;  /* 0x0000007f12ff7812 */ /* 0x000fda000782c0ff */
[----:B------:R-:W1:Y:S01]  /*4760*/  @!P1 LDC R7, c[0x0][0x500] ;  /* 0x00014000ff079b82 */ /* 0x000e620000000800 */
[----:B0-----:R-:W-:Y:S02]  /*4770*/  LEA R15, R24, R5, 0x18 ;  /* 0x00000005180f7211 */ /* 0x001fe400078ec0ff */
[----:B------:R-:W-:-:S03]  /*4780*/  SHF.L.U32 R5, R4, 0x1f, RZ ;  /* 0x0000001f04057819 */ /* 0x000fc600000006ff */
[----:B------:R-:W-:-:S04]  /*4790*/  IMAD R24, R14, 0x8, R15 ;  /* 0x000000080e187824 */ /* 0x000fc800078e020f */
[----:B------:R-:W0:Y:S02]  /*47a0*/  SYNCS.PHASECHK.TRANS64.TRYWAIT P0, [R24+URZ+0x88], R5 ;  /* 0x00008805180075a7 */ /* 0x000e24000800017f */
[----:B01----:R-:W-:Y:S05]  /*47b0*/  @!P0 BRA `(.L_x_75) ;  /* 0x00000014004c8947 */ /* 0x003fea0003800000 */
.L_x_107:
[----:B0-----:R-:W-:Y:S01]  /*47c0*/  PRMT R5, R9, 0x9910, RZ ;  /* 0x0000991009057816 */ /* 0x001fe200000000ff */
[----:B------:R0:W-:Y:S03]  /*47d0*/  @!P1 SYNCS.ARRIVE.TRANS64 RZ, [R24+URZ], R7 ;  /* 0x0000000718ff99a7 */ /* 0x0001e6000800003f */
[----:B------:R-:W-:-:S13]  /*47e0*/  ISETP.NE.AND P0, PT, R5, 0x2, PT ;  /* 0x000000020500780c */ /* 0x000fda0003f05270 */
[----:B0-----:R-:W-:Y:S05]  /*47f0*/  @P0 BRA `(.L_x_76) ;  /* 0x0000000000040947 */ /* 0x001fea0003800000 */
[----:B------:R-:W-:Y:S01]  /*4800*/  BPT.TRAP 0x1 ;  /* 0x000000040000795c */ /* 0x000fe20000300000 */
.L_x_76:
[----:B------:R-:W-:Y:S01]  /*4810*/  IMAD R7, R14, 0x3000, R15 ;  /* 0x000030000e077824 */ /* 0x000fe200078e020f */
[----:B------:R-:W-:Y:S01]  /*4820*/  R2UR UR9, R24 ;  /* 0x00000000180972ca */ /* 0x000fe200000e0000 */
[----:B------:R-:W-:Y:S01]  /*4830*/  IMAD R5, R14, 0x200, R13 ;  /* 0x000002000e057824 */ /* 0x000fe200078e020d */
[----:B------:R-:W-:Y:S01]  /*4840*/  UIADD3 UR4, UP0, UR22, 0xf0, URZ ;  /* 0x000000f016047890 */ /* 0x000fe2000ff1e03f */
[----:B------:R-:W-:Y:S01]  /*4850*/  VIADD R3, R3, 0xffffffff ;  /* 0xffffffff03037836 */ /* 0x000fe20000000000 */
[----:B------:R-:W-:Y:S01]  /*4860*/  R2UR UR5, R7 ;  /* 0x00000000070572ca */ /* 0x000fe200000e0000 */
[----:B------:R-:W-:Y:S01]  /*4870*/  IMAD R5, R5, 0x2, R15 ;  /* 0x0000000205057824 */ /* 0x000fe200078e020f */
[----:B------:R-:W-:Y:S01]  /*4880*/  R2UR UR11, R22 ;  /* 0x00000000160b72ca */ /* 0x000fe200000e0000 */
[----:B------:R-:W-:Y:S01]  /*4890*/  UIADD3 UR24, UP1, UR22, 0x1f0, URZ ;  /* 0x000001f016187890 */ /* 0x000fe2000ff3e03f */
[----:B------:R-:W-:Y:S01]  /*48a0*/  R2UR UR10, R23 ;  /* 0x00000000170a72ca */ /* 0x000fe200000e0000 */
[----:B------:R-:W-:Y:S01]  /*48b0*/  VIADD R14, R14, 0x1 ;  /* 0x000000010e0e7836 */ /* 0x000fe20000000000 */
[----:B------:R-:W-:Y:S01]  /*48c0*/  R2UR UR8, R5 ;  /* 0x00000000050872ca */ /* 0x000fe200000e0000 */
[----:B------:R-:W-:Y:S01]  /*48d0*/  UIADD3.X UR25, URZ, UR23, URZ, UP1, !UPT ;  /* 0x000000173f197290 */ /* 0x000fe20008ffe43f */
[----:B------:R-:W-:Y:S01]  /*48e0*/  R2UR UR12, R6 ;  /* 0x00000000060c72ca */ /* 0x000fe200000e0000 */
[----:B------:R-:W-:Y:S01]  /*48f0*/  UMOV UR6, 0x0 ;  /* 0x0000000000067882 */ /* 0x000fe20000000000 */
[----:B------:R-:W-:Y:S01]  /*4900*/  R2UR UR19, R21 ;  /* 0x00000000151372ca */ /* 0x000fe200000e0000 */
[----:B------:R-:W-:Y:S01]  /*4910*/  UMOV UR7, 0x10000000 ;  /* 0x1000000000077882 */ /* 0x000fe20000000000 */
[----:B------:R-:W-:Y:S01]  /*4920*/  ISETP.GT.AND P1, PT, R3, 0x1, PT ;  /* 0x000000010300780c */ /* 0x000fe20003f24270 */
[----:B------:R-:W-:Y:S01]  /*4930*/  UIADD3 UR14, UR5, 0x200, URZ ;  /* 0x00000200050e7890 */ /* 0x000fe2000fffe03f */
[C---:B------:R-:W-:Y:S01]  /*4940*/  ISETP.NE.AND P0, PT, R14.reuse, 0x11, PT ;  /* 0x000000110e00780c */ /* 0x040fe20003f05270 */
[----:B------:R-:W-:Y:S01]  /*4950*/  UIADD3.X UR5, URZ, UR23, URZ, UP0, !UPT ;  /* 0x000000173f057290 */ /* 0x000fe200087fe43f */
[----:B------:R-:W-:Y:S01]  /*4960*/  VIADD R23, R23, 0x20 ;  /* 0x0000002017177836 */ /* 0x000fe20000000000 */
[----:B------:R-:W-:Y:S01]  /*4970*/  UMOV UR26, 0x30000 ;  /* 0x00030000001a7882 */ /* 0x000fe20000000000 */
[----:B------:R-:W-:Y:S01]  /*4980*/  SEL R5, RZ, 0x1, P0 ;  /* 0x00000001ff057807 */ /* 0x000fe20000000000 */
[----:B------:R-:W-:Y:S01]  /*4990*/  UIADD3 UR15, UR8, 0x33200, URZ ;  /* 0x00033200080f7890 */ /* 0x000fe2000fffe03f */
[----:B------:R-:W-:-:S02]  /*49a0*/  SEL R14, R14, RZ, P0 ;  /* 0x000000ff0e0e7207 */ /* 0x000fc40000000000 */
[----:B------:R-:W-:Y:S01]  /*49b0*/  UMOV UR8, UR14 ;  /* 0x0000000e00087c82 */ /* 0x000fe20008000000 */
[----:B------:R-:W-:Y:S01]  /*49c0*/  LOP3.LUT R4, R4, R5, RZ, 0x3c, !PT ;  /* 0x0000000504047212 */ /* 0x000fe200078e3cff */
[----:B------:R0:W-:Y:S02]  /*49d0*/  UTMALDG.3D [UR8], [UR4], desc[UR6] ;  /* 0x00000608040075b4 */ /* 0x0001e40008011000 */
[----:B0-----:R-:W-:Y:S01]  /*49e0*/  UMOV UR8, UR15 ;  /* 0x0000000f00087c82 */ /* 0x001fe20008000000 */
[----:B------:R-:W-:Y:S02]  /*49f0*/  UMOV UR11, UR19 ;  /* 0x00000013000b7c82 */ /* 0x000fe40008000000 */
[----:B------:R0:W-:Y:S02]  /*4a00*/  UTMALDG.3D.MULTICAST [UR8], [UR24], UR26, desc[UR6] ;  /* 0x00000608180073b4 */ /* 0x0001e4000801181a */
[----:B0-----:R-:W-:Y:S05]  /*4a10*/  @P1 BRA `(.L_x_77) ;  /* 0xfffffffc00441947 */ /* 0x001fea000383ffff */
.L_x_74:
[----:B------:R-:W-:Y:S05]  /*4a20*/  BSYNC B1 ;  /* 0x0000000000017941 */ /* 0x000fea0003800000 */
.L_x_73:
[----:B------:R-:W-:Y:S01]  /*4a30*/  LOP3.LUT P1, RZ, R10, 0xff, RZ, 0xc0, !PT ;  /* 0x000000ff0aff7812 */ /* 0x000fe2000782c0ff */
[C---:B------:R-:W-:Y:S01]  /*4a40*/  IMAD.IADD R8, R11.reuse, 0x1, R8 ;  /* 0x000000010b087824 */ /* 0x040fe200078e0208 */
[----:B------:R-:W-:Y:S01]  /*4a50*/  ULDC.64 UR4, c[0x0][0x650] ;  /* 0x0001940000047ab9 */ /* 0x000fe20000000a00 */
[C---:B------:R-:W-:Y:S01]  /*4a60*/  ISETP.GE.U32.AND P2, PT, R11.reuse, 0x11, PT ;  /* 0x000000110b00780c */ /* 0x040fe20003f46070 */
[----:B------:R-:W-:Y:S01]  /*4a70*/  BSSY B1, `(.L_x_78) ;  /* 0x000006d000017945 */ /* 0x000fe20003800000 */
[----:B------:R-:W-:Y:S01]  /*4a80*/  IMAD.MOV.U32 R22, RZ, RZ, -0x1 ;  /* 0xffffffffff167424 */ /* 0x000fe200078e00ff */
[----:B------:R-:W-:Y:S01]  /*4a90*/  ISETP.GT.U32.AND P0, PT, R8, 0x10, PT ;  /* 0x000000100800780c */ /* 0x000fe20003f04070 */
[----:B------:R-:W-:Y:S01]  /*4aa0*/  IMAD.MOV.U32 R21, RZ, RZ, -0x1 ;  /* 0xffffffffff157424 */ /* 0x000fe200078e00ff */
[----:B------:R-:W-:Y:S01]  /*4ab0*/  PRMT R10, RZ, 0x7610, R10 ;  /* 0x00007610ff0a7816 */ /* 0x000fe2000000000a */
[----:B------:R-:W-:Y:S01]  /*4ac0*/  IMAD.MOV.U32 R6, RZ, RZ, -0x1 ;  /* 0xffffffffff067424 */ /* 0x000fe200078e00ff */
[----:B------:R-:W-:-:S03]  /*4ad0*/  ISETP.LT.U32.AND P0, PT, R11, 0x11, P0 ;  /* 0x000000110b00780c */ /* 0x000fc60000701070 */
[----:B------:R-:W0:Y:S01]  /*4ae0*/  @P1 S2R R4, SR_CgaCtaId ;  /* 0x0000000000041919 */ /* 0x000e220000008800 */
[----:B------:R-:W-:-:S04]  /*4af0*/  @P1 MOV R3, 0x400 ;  /* 0x0000040000031802 */ /* 0x000fc80000000f00 */
[----:B0-----:R-:W-:Y:S01]  /*4b00*/  @P1 LEA R3, R4, R3, 0x18 ;  /* 0x0000000304031211 */ /* 0x001fe200078ec0ff */
[----:B------:R-:W-:-:S03]  /*4b10*/  IMAD.WIDE.U32 R4, R8, -0xf0f0f0f, RZ ;  /* 0xf0f0f0f108047825 */ /* 0x000fc600078e00ff */
[----:B------:R0:W-:Y:S01]  /*4b20*/  @P1 SYNCS.ARRIVE.TRANS64.A1T0 RZ, [R3+URZ+0x128], RZ ;  /* 0x000128ff03ff19a7 */ /* 0x0001e2000810003f */
[----:B------:R-:W-:Y:S02]  /*4b30*/  IADD3 R2, P1, R2, UR20, RZ ;  /* 0x0000001402027c10 */ /* 0x000fe4000ff3e0ff */
[----:B------:R-:W-:Y:S02]  /*4b40*/  SHF.R.U32.HI R5, RZ, 0x4, R5 ;  /* 0x00000004ff057819 */ /* 0x000fe40000011605 */
[----:B------:R-:W-:Y:S02]  /*4b50*/  IADD3.X R17, R17, UR13, RZ, P1, !PT ;  /* 0x0000000d11117c10 */ /* 0x000fe40008ffe4ff */
[----:B0-----:R-:W-:Y:S01]  /*4b60*/  SEL R3, RZ, 0x1, !P0 ;  /* 0x00000001ff037807 */ /* 0x001fe20004000000 */
[----:B------:R-:W-:Y:S01]  /*4b70*/  IMAD R8, R5, -0x11, R8 ;  /* 0xffffffef05087824 */ /* 0x000fe200078e0208 */
[----:B------:R-:W-:Y:S02]  /*4b80*/  ISETP.GE.U32.AND P0, PT, R2, UR4, PT ;  /* 0x0000000402007c0c */ /* 0x000fe4000bf06070 */
[----:B------:R-:W-:-:S02]  /*4b90*/  LOP3.LUT R0, R0, R3, RZ, 0x3c, !PT ;  /* 0x0000000300007212 */ /* 0x000fc400078e3cff */
[----:B------:R-:W-:Y:S02]  /*4ba0*/  ISETP.GE.U32.AND.EX P0, PT, R17, UR5, PT, P0 ;  /* 0x0000000511007c0c */ /* 0x000fe4000bf06100 */
[----:B------:R-:W-:Y:S02]  /*4bb0*/  @P2 LOP3.LUT R0, R0, 0x1, R5, 0x78, !PT ;  /* 0x0000000100002812 */ /* 0x000fe400078e7805 */
[----:B------:R-:W-:-:S09]  /*4bc0*/  PRMT R3, RZ, 0x7610, R3 ;  /* 0x00007610ff037816 */ /* 0x000fd20000000003 */
[----:B------:R-:W-:Y:S05]  /*4bd0*/  @P0 BRA `(.L_x_79) ;  /* 0x0000000400580947 */ /* 0x000fea0003800000 */
[----:B------:R-:W0:Y:S01]  /*4be0*/  S2R R21, SR_CTAID.X ;  /* 0x0000000000157919 */ /* 0x000e220000002500 */
[----:B------:R-:W-:Y:S01]  /*4bf0*/  ULDC.64 UR4, c[0x0][0x628] ;  /* 0x00018a0000047ab9 */ /* 0x000fe20000000a00 */
[----:B------:R-:W-:Y:S01]  /*4c00*/  ULDC UR7, c[0x0][0x630] ;  /* 0x00018c0000077ab9 */ /* 0x000fe20000000800 */
[----:B------:R-:W-:Y:S01]  /*4c10*/  ISETP.NE.U32.AND P0, PT, RZ, UR4, PT ;  /* 0x00000004ff007c0c */ /* 0x000fe2000bf05070 */
[----:B------:R-:W1:Y:S01]  /*4c20*/  S2R R15, SR_CTAID.Y ;  /* 0x00000000000f7919 */ /* 0x000e620000002600 */
[----:B------:R-:W-:Y:S01]  /*4c30*/  ULDC UR8, c[0x0][0x150] ;  /* 0x0000540000087ab9 */ /* 0x000fe20000000800 */
[----:B------:R-:W-:Y:S01]  /*4c40*/  IMAD.MOV.U32 R4, RZ, RZ, R2 ;  /* 0x000000ffff047224 */ /* 0x000fe200078e0002 */
[----:B------:R-:W-:Y:S01]  /*4c50*/  ISETP.NE.AND.EX P0, PT, RZ, UR5, PT, P0 ;  /* 0x00000005ff007c0c */ /* 0x000fe2000bf05300 */
[----:B------:R-:W-:Y:S01]  /*4c60*/  IMAD.MOV.U32 R5, RZ, RZ, R17 ;  /* 0x000000ffff057224 */ /* 0x000fe200078e0011 */
[----:B0-----:R-:W-:-:S11]  /*4c70*/  I2FP.F32.U32 R22, R21 ;  /* 0x0000001500167245 */ /* 0x001fd60000201000 */
[----:B------:R-:W-:Y:S05]  /*4c80*/  @!P0 BRA `(.L_x_80) ;  /* 0x0000000000288947 */ /* 0x000fea0003800000 */
[----:B------:R-:W-:Y:S02]  /*4c90*/  ULDC UR6, c[0x0][0x634] ;  /* 0x00018d0000067ab9 */ /* 0x000fe40000000800 */
[----:B------:R-:W-:-:S05]  /*4ca0*/  IADD3 R5, P0, R2, UR6, RZ ;  /* 0x0000000602057c10 */ /* 0x000fca000ff1e0ff */
[----:B------:R-:W-:-:S04]  /*4cb0*/  IMAD.X R3, RZ, RZ, R17, P0 ;  /* 0x000000ffff037224 */ /* 0x000fc800000e0611 */
[----:B------:R-:W-:-:S04]  /*4cc0*/  IMAD.WIDE.U32 R6, R3, UR4, RZ ;  /* 0x0000000403067c25 */ /* 0x000fc8000f8e00ff */
[----:B------:R-:W-:-:S04]  /*4cd0*/  IMAD.WIDE.U32 R6, P0, R5, UR5, R6 ;  /* 0x0000000505067c25 */ /* 0x000fc8000f800006 */
[----:B------:R-:W-:-:S04]  /*4ce0*/  IMAD.WIDE.U32 R4, R5, UR4, RZ ;  /* 0x0000000405047c25 */ /* 0x000fc8000f8e00ff */
[----:B------:R-:W-:Y:S01]  /*4cf0*/  IMAD.MOV.U32 R4, RZ, RZ, R7 ;  /* 0x000000ffff047224 */ /* 0x000fe200078e0007 */
[----:B------:R-:W-:Y:S01]  /*4d00*/  IADD3 RZ, P1, R5, R6, RZ ;  /* 0x0000000605ff7210 */ /* 0x000fe20007f3e0ff */
[----:B------:R-:W-:-:S04]  /*4d10*/  IMAD.X R5, RZ, RZ, RZ, P0 ;  /* 0x000000ffff057224 */ /* 0x000fc800000e06ff */
[----:B------:R-:W-:-:S08]  /*4d20*/  IMAD.WIDE.U32.X R4, R3, UR5, R4, P1 ;  /* 0x0000000503047c25 */ /* 0x000fd000088e0404 */
.L_x_80:
[--C-:B------:R-:W-:Y:S01]  /*4d30*/  SHF.R.U64 R14, R4, UR7, R5.reuse ;  /* 0x00000007040e7c19 */ /* 0x100fe20008001205 */
[----:B------:R-:W-:Y:S01]  /*4d40*/  FMUL R22, R22, UR8 ;  /* 0x0000000816167c20 */ /* 0x000fe20008400000 */
[----:B------:R-:W-:Y:S01]  /*4d50*/  SHF.R.U32.HI R3, RZ, UR7, R5 ;  /* 0x00000007ff037c19 */ /* 0x000fe20008011605 */
[----:B------:R-:W0:Y:S01]  /*4d60*/  LDC R6, c[0x0][0x144] ;  /* 0x00005100ff067b82 */ /* 0x000e220000000800 */
[----:B------:R-:W-:Y:S01]  /*4d70*/  IADD3 R4, P0, RZ, -R14, RZ ;  /* 0x8000000eff047210 */ /* 0x000fe20007f1e0ff */
[----:B------:R-:W-:Y:S01]  /*4d80*/  ULDC.64 UR4, c[0x0][0x620] ;  /* 0x0001880000047ab9 */ /* 0x000fe20000000a00 */
[----:B-1----:R-:W-:Y:S01]  /*4d90*/  I2FP.F32.U32 R5, R15 ;  /* 0x0000000f00057245 */ /* 0x002fe20000201000 */
[----:B------:R-:W1:Y:S01]  /*4da0*/  F2I.U32.TRUNC.NTZ R22, R22 ;  /* 0x0000001600167305 */ /* 0x000e62000020f000 */
[----:B------:R-:W-:Y:S01]  /*4db0*/  ULDC UR6, c[0x0][0x154] ;  /* 0x0000550000067ab9 */ /* 0x000fe20000000800 */
[----:B------:R-:W-:Y:S01]  /*4dc0*/  IMAD.X R3, RZ, RZ, ~R3, P0 ;  /* 0x000000ffff037224 */ /* 0x000fe200000e0e03 */
[----:B------:R-:W-:Y:S01]  /*4dd0*/  ISETP.NE.AND P2, PT, R16, 0x1, PT ;  /* 0x000000011000780c */ /* 0x000fe20003f45270 */
[----:B------:R-:W-:Y:S01]  /*4de0*/  FMUL R23, R5, UR6 ;  /* 0x0000000605177c20 */ /* 0x000fe20008400000 */
[----:B------:R-:W2:Y:S01]  /*4df0*/  LDC R24, c[0x0][0x148] ;  /* 0x00005200ff187b82 */ /* 0x000ea20000000800 */
[----:B------:R-:W-:Y:S01]  /*4e00*/  IMAD R3, R3, UR4, RZ ;  /* 0x0000000403037c24 */ /* 0x000fe2000f8e02ff */
[----:B------:R-:W-:-:S02]  /*4e10*/  ULDC.64 UR6, c[0x0][0x640] ;  /* 0x0001900000067ab9 */ /* 0x000fc40000000a00 */
[----:B------:R-:W-:Y:S01]  /*4e20*/  ISETP.NE.U32.AND P0, PT, RZ, UR6, PT ;  /* 0x00000006ff007c0c */ /* 0x000fe2000bf05070 */
[C---:B------:R-:W-:Y:S01]  /*4e30*/  IMAD R7, R4.reuse, UR5, R3 ;  /* 0x0000000504077c24 */ /* 0x040fe2000f8e0203 */
[----:B------:R-:W3:Y:S01]  /*4e40*/  F2I.U32.TRUNC.NTZ R23, R23 ;  /* 0x0000001700177305 */ /* 0x000ee2000020f000 */
[----:B------:R-:W-:Y:S01]  /*4e50*/  IMAD.MOV.U32 R3, RZ, RZ, R17 ;  /* 0x000000ffff037224 */ /* 0x000fe200078e0011 */
[----:B------:R-:W-:Y:S01]  /*4e60*/  ISETP.NE.AND.EX P0, PT, RZ, UR7, PT, P0 ;  /* 0x00000007ff007c0c */ /* 0x000fe2000bf05300 */
[----:B-1----:R-:W-:Y:S02]  /*4e70*/  IMAD.MOV R22, RZ, RZ, -R22 ;  /* 0x000000ffff167224 */ /* 0x002fe400078e0a16 */
[----:B------:R-:W-:Y:S01]  /*4e80*/  IMAD.WIDE.U32 R4, R4, UR4, R2 ;  /* 0x0000000404047c25 */ /* 0x000fe2000f8e0002 */
[----:B------:R-:W-:-:S03]  /*4e90*/  ULDC UR4, c[0x0][0x618] ;  /* 0x0001860000047ab9 */ /* 0x000fc60000000800 */
[----:B------:R-:W-:Y:S02]  /*4ea0*/  IMAD.IADD R5, R5, 0x1, R7 ;  /* 0x0000000105057824 */ /* 0x000fe400078e0207 */
[----:B0-----:R-:W-:-:S03]  /*4eb0*/  IMAD R3, R6, R22, R21 ;  /* 0x0000001606037224 */ /* 0x001fc600078e0215 */
[----:B------:R-:W-:Y:S01]  /*4ec0*/  SHF.R.U64 R21, R4, UR4, R5 ;  /* 0x0000000404157c19 */ /* 0x000fe20008001205 */
[----:B---3--:R-:W-:Y:S01]  /*4ed0*/  IMAD.MOV R6, RZ, RZ, -R23 ;  /* 0x000000ffff067224 */ /* 0x008fe200078e0a17 */
[----:B------:R-:W-:Y:S01]  /*4ee0*/  SHF.R.U32.HI R4, RZ, UR4, R5 ;  /* 0x00000004ff047c19 */ /* 0x000fe20008011605 */
[----:B------:R-:W-:Y:S02]  /*4ef0*/  ULDC UR4, c[0x0][0x608] ;  /* 0x0001820000047ab9 */ /* 0x000fe40000000800 */
[----:B--2---:R-:W-:Y:S01]  /*4f00*/  @P2 IMAD R3, R24, R6, R15 ;  /* 0x0000000618032224 */ /* 0x004fe200078e020f */
[--C-:B------:R-:W-:Y:S02]  /*4f10*/  SHF.R.U64 R22, R21, UR4, R4.reuse ;  /* 0x0000000415167c19 */ /* 0x100fe40008001204 */
[----:B------:R-:W-:Y:S01]  /*4f20*/  SHF.R.U32.HI R5, RZ, UR4, R4 ;  /* 0x00000004ff057c19 */ /* 0x000fe20008011604 */
[----:B------:R-:W-:-:S03]  /*4f30*/  ULDC UR4, c[0x0][0x658] ;  /* 0x0001960000047ab9 */ /* 0x000fc60000000800 */
[--C-:B------:R-:W-:Y:S02]  /*4f40*/  SHF.R.U64 R15, R22, UR4, R5.reuse ;  /* 0x00000004160f7c19 */ /* 0x100fe40008001205 */
[----:B------:R-:W-:-:S03]  /*4f50*/  SHF.R.U32.HI R23, RZ, UR4, R5 ;  /* 0x00000004ff177c19 */ /* 0x000fc60008011605 */
[----:B------:R-:W-:Y:S02]  /*4f60*/  IMAD.MOV.U32 R6, RZ, RZ, R15 ;  /* 0x000000ffff067224 */ /* 0x000fe400078e000f */
[----:B------:R-:W-:Y:S01]  /*4f70*/  IMAD.MOV.U32 R5, RZ, RZ, R23 ;  /* 0x000000ffff057224 */ /* 0x000fe200078e0017 */
[----:B------:R-:W-:Y:S06]  /*4f80*/  @!P0 BRA `(.L_x_81) ;  /* 0x00000000002c8947 */ /* 0x000fec0003800000 */
        /* <DEDUP_REMOVED lines=9> */
[----:B------:R-:W-:-:S04]  /*5020*/  IMAD.WIDE.U32.X R4, R23, UR7, R4, P1 ;  /* 0x0000000717047c25 */ /* 0x000fc800088e0404 */
[----:B------:R-:W-:-:S07]  /*5030*/  IMAD.MOV.U32 R6, RZ, RZ, R4 ;  /* 0x000000ffff067224 */ /* 0x000fce00078e0004 */
.L_x_81:
[----:B------:R-:W-:Y:S01]  /*5040*/  ULDC UR4, c[0x0][0x648] ;  /* 0x0001920000047ab9 */ /* 0x000fe20000000800 */
[----:B------:R-:W-:Y:S01]  /*5050*/  LOP3.LUT R4, R22, UR17, RZ, 0xc0, !PT ;  /* 0x0000001116047c12 */ /* 0x000fe2000f8ec0ff */
[----:B------:R-:W-:Y:S01]  /*5060*/  ULDC UR5, c[0x0][0x610] ;  /* 0x0001840000057ab9 */ /* 0x000fe20000000800 */
[----:B------:R-:W-:Y:S01]  /*5070*/  SHF.R.U64 R5, R6, UR4, R5 ;  /* 0x0000000406057c19 */ /* 0x000fe20008001205 */
[----:B------:R-:W-:Y:S01]  /*5080*/  ULDC UR4, c[0x0][0x638] ;  /* 0x00018e0000047ab9 */ /* 0x000fe20000000800 */
[----:B------:R-:W-:-:S03]  /*5090*/  LOP3.LUT R24, R21, UR16, RZ, 0xc0, !PT ;  /* 0x0000001015187c12 */ /* 0x000fc6000f8ec0ff */
[----:B------:R-:W-:Y:S02]  /*50a0*/  IMAD.MOV R6, RZ, RZ, -R5 ;  /* 0x000000ffff067224 */ /* 0x000fe400078e0a05 */
[----:B------:R-:W-:Y:S02]  /*50b0*/  IMAD R4, R5, UR18, R4 ;  /* 0x0000001205047c24 */ /* 0x000fe4000f8e0204 */
[----:B------:R-:W-:Y:S01]  /*50c0*/  IMAD R15, R6, UR4, R15 ;  /* 0x00000004060f7c24 */ /* 0x000fe2000f8e020f */
[----:B------:R-:W-:Y:S01]  /*50d0*/  ULDC UR4, c[0x0][0x600] ;  /* 0x0001800000047ab9 */ /* 0x000fe20000000800 */
[----:B------:R-:W-:Y:S02]  /*50e0*/  IMAD R22, R4, UR5, R3 ;  /* 0x0000000504167c24 */ /* 0x000fe4000f8e0203 */
[----:B------:R-:W-:Y:S02]  /*50f0*/  IMAD R15, R15, UR4, R24 ;  /* 0x000000040f0f7c24 */ /* 0x000fe4000f8e0218 */
[----:B------:R-:W-:-:S02]  /*5100*/  IMAD.MOV.U32 R3, RZ, RZ, 0x1 ;  /* 0x00000001ff037424 */ /* 0x000fc400078e00ff */
[----:B------:R-:W-:Y:S01]  /*5110*/  IMAD.MOV.U32 R6, RZ, RZ, R14 ;  /* 0x000000ffff067224 */ /* 0x000fe200078e000e */
[----:B------:R-:W-:Y:S02]  /*5120*/  SEL R21, R15, R22, !P2 ;  /* 0x000000160f157207 */ /* 0x000fe40005000000 */
[----:B------:R-:W-:-:S07]  /*5130*/  SEL R22, R22, R15, !P2 ;  /* 0x0000000f16167207 */ /* 0x000fce0005000000 */
.L_x_79:
[----:B------:R-:W-:Y:S05]  /*5140*/  BSYNC B1 ;  /* 0x0000000000017941 */ /* 0x000fea0003800000 */
.L_x_78:
[----:B------:R-:W-:-:S13]  /*5150*/  LOP3.LUT P0, RZ, R3, 0xff, RZ, 0xc0, !PT ;  /* 0x000000ff03ff7812 */ /* 0x000fda000780c0ff */
[----:B------:R-:W-:Y:S05]  /*5160*/  @P0 BRA `(.L_x_82) ;  /* 0xfffffff4003c0947 */ /* 0x000fea000383ffff */
[----:B------:R-:W-:Y:S05]  /*5170*/  BSYNC B0 ;  /* 0x0000000000007941 */ /* 0x000fea0003800000 */
.L_x_71:
[----:B------:R-:W-:-:S03]  /*5180*/  UMOV UR4, 0xffffffff ;  /* 0xffffffff00047882 */ /* 0x000fc60000000000 */
[----:B------:R-:W-:Y:S05]  /*5190*/  BRA.DIV UR4, `(.L_x_83) ;  /* 0x0000000a04e87947 */ /* 0x000fea000b800000 */
[----:B------:R-:W-:-:S13]  /*51a0*/  ELECT P6, URZ, PT ;  /* 0x00000000003f782f */ /* 0x000fda00038c0000 */
.L_x_110:
[----:B------:R-:W-:Y:S04]  /*51b0*/  BSSY B0, `(.L_x_84) ;  /* 0x00000a0000007945 */ /* 0x000fe80003800000 */
[----:B------:R-:W-:Y:S05]  /*51c0*/  @!P6 BRA `(.L_x_85) ;  /* 0x000000080078e947 */ /* 0x000fea0003800000 */
[----:B------:R-:W-:-:S04]  /*51d0*/  LOP3.LUT R19, R19, 0x2, RZ, 0xfc, !PT ;  /* 0x0000000213137812 */ /* 0x000fc800078efcff */
[----:B------:R-:W-:-:S13]  /*51e0*/  ISETP.NE.AND P0, PT, R19, 0x3, PT ;  /* 0x000000031300780c */ /* 0x000fda0003f05270 */
[----:B------:R-:W-:Y:S05]  /*51f0*/  @!P0 BRA `(.L_x_86) ;  /* 0x0000000000048947 */ /* 0x000fea0003800000 */
[----:B------:R-:W-:Y:S01]  /*5200*/  BPT.TRAP 0x1 ;  /* 0x000000040000795c */ /* 0x000fe20000300000 */
.L_x_86:
[----:B------:R-:W0:Y:S01]  /*5210*/  S2R R3, SR_CgaCtaId ;  /* 0x0000000000037919 */ /* 0x000e220000008800 */
[----:B------:R-:W-:-:S04]  /*5220*/  MOV R2, 0x400 ;  /* 0x0000040000027802 */ /* 0x000fc80000000f00 */
[----:B0-----:R-:W-:Y:S02]  /*5230*/  LEA R3, R3, R2, 0x18 ;  /* 0x0000000203037211 */ /* 0x001fe400078ec0ff */
[----:B------:R-:W-:-:S03]  /*5240*/  SHF.L.U32 R2, R0, 0x1f, RZ ;  /* 0x0000001f00027819 */ /* 0x000fc600000006ff */
[----:B------:R-:W-:-:S04]  /*5250*/  VIADD R3, R3, 0x88 ;  /* 0x0000008803037836 */ /* 0x000fc80000000000 */
[C---:B------:R-:W-:Y:S02]  /*5260*/  IMAD R7, R8.reuse, 0x8, R3 ;  /* 0x0000000808077824 */ /* 0x040fe400078e0203 */
[----:B------:R-:W-:Y:S02]  /*5270*/  VIADD R8, R8, 0x1 ;  /* 0x0000000108087836 */ /* 0x000fe40000000000 */
[----:B------:R-:W0:Y:S03]  /*5280*/  SYNCS.PHASECHK.TRANS64.TRYWAIT P0, [R7+URZ], R2 ;  /* 0x00000002070075a7 */ /* 0x000e26000800017f */
[----:B------:R-:W-:-:S04]  /*5290*/  ISETP.NE.AND P1, PT, R8, 0x11, PT ;  /* 0x000000110800780c */ /* 0x000fc80003f25270 */
[----:B------:R-:W-:Y:S02]  /*52a0*/  SEL R5, RZ, 0x1, P1 ;  /* 0x00000001ff057807 */ /* 0x000fe40000800000 */
[----:B------:R-:W-:Y:S02]  /*52b0*/  SEL R8, R8, RZ, P1 ;  /* 0x000000ff08087207 */ /* 0x000fe40000800000 */
[----:B------:R-:W-:-:S03]  /*52c0*/  LOP3.LUT R5, R0, R5, RZ, 0x3c, !PT ;  /* 0x0000000500057212 */ /* 0x000fc600078e3cff */
[----:B------:R-:W-:Y:S01]  /*52d0*/  IMAD R9, R8, 0x8, R3 ;  /* 0x0000000808097824 */ /* 0x000fe200078e0203 */
[----:B------:R-:W-:Y:S01]  /*52e0*/  SHF.L.U32 R4, R5, 0x1f, RZ ;  /* 0x0000001f05047819 */ /* 0x000fe200000006ff */
[----:B0-----:R-:W-:Y:S06]  /*52f0*/  @!P0 BRA `(.L_x_87) ;  /* 0x0000000800b08947 */ /* 0x001fec0003800000 */
.L_x_111:
[----:B------:R-:W1:Y:S01]  /*5300*/  SYNCS.PHASECHK.TRANS64.TRYWAIT P0, [R9+URZ], R4 ;  /* 0x00000004090075a7 */ /* 0x000e62000800017f */
[----:B------:R-:W-:-:S05]  /*5310*/  VIADD R0, R8, 0x1 ;  /* 0x0000000108007836 */ /* 0x000fca0000000000 */
[----:B------:R-:W-:-:S04]  /*5320*/  ISETP.NE.AND P1, PT, R0, 0x11, PT ;  /* 0x000000110000780c */ /* 0x000fc80003f25270 */
[----:B0-----:R-:W-:Y:S02]  /*5330*/  SEL R2, RZ, 0x1, P1 ;  /* 0x00000001ff027807 */ /* 0x001fe40000800000 */
[----:B------:R-:W-:Y:S02]  /*5340*/  SEL R0, R0, RZ, P1 ;  /* 0x000000ff00007207 */ /* 0x000fe40000800000 */
[----:B------:R-:W-:-:S03]  /*5350*/  LOP3.LUT R7, R5, R2, RZ, 0x3c, !PT ;  /* 0x0000000205077212 */ /* 0x000fc600078e3cff */
[----:B------:R-:W-:Y:S01]  /*5360*/  IMAD R6, R0, 0x8, R3 ;  /* 0x0000000800067824 */ /* 0x000fe200078e0203 */
[----:B------:R-:W-:Y:S01]  /*5370*/  SHF.L.U32 R5, R7, 0x1f, RZ ;  /* 0x0000001f07057819 */ /* 0x000fe200000006ff */
[----:B-1----:R-:W-:Y:S06]  /*5380*/  @!P0 BRA `(.L_x_88) ;  /* 0x0000000800a08947 */ /* 0x002fec0003800000 */
.L_x_112:
[----:B------:R-:W1:Y:S01]  /*5390*/  SYNCS.PHASECHK.TRANS64.TRYWAIT P0, [R6+URZ], R5 ;  /* 0x00000005060075a7 */ /* 0x000e62000800017f */
[----:B------:R-:W-:-:S05]  /*53a0*/  VIADD R0, R0, 0x1 ;  /* 0x0000000100007836 */ /* 0x000fca0000000000 */
[----:B------:R-:W-:-:S04]  /*53b0*/  ISETP.NE.AND P1, PT, R0, 0x11, PT ;  /* 0x000000110000780c */ /* 0x000fc80003f25270 */
[----:B------:R-:W-:Y:S02]  /*53c0*/  SEL R2, RZ, 0x1, P1 ;  /* 0x00000001ff027807 */ /* 0x000fe40000800000 */
[----:B------:R-:W-:Y:S02]  /*53d0*/  SEL R0, R0, RZ, P1 ;  /* 0x000000ff00007207 */ /* 0x000fe40000800000 */
[----:B------:R-:W-:-:S03]  /*53e0*/  LOP3.LUT R7, R7, R2, RZ, 0x3c, !PT ;  /* 0x0000000207077212 */ /* 0x000fc600078e3cff */
[----:B0-----:R-:W-:Y:S01]  /*53f0*/  IMAD R9, R0, 0x8, R3 ;  /* 0x0000000800097824 */ /* 0x001fe200078e0203 */
[----:B------:R-:W-:Y:S01]  /*5400*/  SHF.L.U32 R4, R7, 0x1f, RZ ;  /* 0x0000001f07047819 */ /* 0x000fe200000006ff */
[----:B-1----:R-:W-:Y:S06]  /*5410*/  @!P0 BRA `(.L_x_89) ;  /* 0x0000000800908947 */ /* 0x002fec0003800000 */
.L_x_113:
        /* <DEDUP_REMOVED lines=9> */
.L_x_114:
        /* <DEDUP_REMOVED lines=9> */
.L_x_115:
        /* <DEDUP_REMOVED lines=9> */
.L_x_116:
        /* <DEDUP_REMOVED lines=9> */
.L_x_117:
        /* <DEDUP_REMOVED lines=9> */
.L_x_118:
        /* <DEDUP_REMOVED lines=9> */
.L_x_119:
        /* <DEDUP_REMOVED lines=9> */
.L_x_120:
        /* <DEDUP_REMOVED lines=9> */
.L_x_121:
        /* <DEDUP_REMOVED lines=9> */
.L_x_122:
        /* <DEDUP_REMOVED lines=9> */
.L_x_123:
        /* <DEDUP_REMOVED lines=9> */
.L_x_124:
        /* <DEDUP_REMOVED lines=9> */
.L_x_125:
[----:B------:R-:W1:Y:S01]  /*5ae0*/  SYNCS.PHASECHK.TRANS64.TRYWAIT P0, [R9+URZ], R4 ;  /* 0x00000004090075a7 */ /* 0x000e62000800017f */
[----:B------:R-:W-:-:S05]  /*5af0*/  VIADD R0, R0, 0x1 ;  /* 0x0000000100007836 */ /* 0x000fca0000000000 */
[----:B------:R-:W-:-:S04]  /*5b00*/  ISETP.NE.AND P1, PT, R0, 0x11, PT ;  /* 0x000000110000780c */ /* 0x000fc80003f25270 */
[----:B------:R-:W-:Y:S02]  /*5b10*/  SEL R2, RZ, 0x1, P1 ;  /* 0x00000001ff027807 */ /* 0x000fe40000800000 */
[----:B------:R-:W-:Y:S02]  /*5b20*/  SEL R0, R0, RZ, P1 ;  /* 0x000000ff00007207 */ /* 0x000fe40000800000 */
[----:B------:R-:W-:Y:S01]  /*5b30*/  LOP3.LUT R2, R7, R2, RZ, 0x3c, !PT ;  /* 0x0000000207027212 */ /* 0x000fe200078e3cff */
[----:B-1----:R-:W-:Y:S06]  /*5b40*/  @!P0 BRA `(.L_x_102) ;  /* 0x0000000400c88947 */ /* 0x002fec0003800000 */
.L_x_126:
[----:B------:R-:W-:Y:S01]  /*5b50*/  IMAD R3, R0, 0x8, R3 ;  /* 0x0000000800037824 */ /* 0x000fe200078e0203 */
[----:B------:R-:W-:-:S07]  /*5b60*/  SHF.L.U32 R0, R2, 0x1f, RZ ;  /* 0x0000001f02007819 */ /* 0x000fce00000006ff */
.L_x_103:
[----:B--2---:R2:W3:Y:S02]  /*5b70*/  SYNCS.PHASECHK.TRANS64.TRYWAIT P0, [R3+URZ], R0 ;  /* 0x00000000030075a7 */ /* 0x0044e4000800017f */
[----:B---3--:R-:W-:Y:S05]  /*5b80*/  @!P0 NANOSLEEP.SYNCS 0x989680 ;  /* 0x009896800000895d */ /* 0x008fea0003900000 */
[----:B------:R-:W3:Y:S02]  /*5b90*/  @!P0 SYNCS.PHASECHK.TRANS64 P0, [R3+URZ], R0 ;  /* 0x00000000030085a7 */ /* 0x000ee4000800007f */
[----:B---3--:R-:W-:Y:S05]  /*5ba0*/  @!P0 BRA `(.L_x_103) ;  /* 0xfffffffc00f08947 */ /* 0x008fea000383ffff */
.L_x_85:
[----:B------:R-:W-:Y:S05]  /*5bb0*/  BSYNC B0 ;  /* 0x0000000000007941 */ /* 0x000fea0003800000 */
.L_x_84:
[----:B------:R-:W-:Y:S05]  /*5bc0*/  EXIT ;  /* 0x000000000000794d */ /* 0x000fea0003800000 */
.L_x_22:
[----:B---3--:R3:W4:Y:S02]  /*5bd0*/  SYNCS.PHASECHK.TRANS64.TRYWAIT P1, [R3+URZ], R0 ;  /* 0x00000000030075a7 */ /* 0x008724000802017f */
[----:B----4-:R-:W-:Y:S05]  /*5be0*/  @!P1 NANOSLEEP.SYNCS 0x989680 ;  /* 0x009896800000995d */ /* 0x010fea0003900000 */
[----:B------:R-:W4:Y:S02]  /*5bf0*/  @!P1 SYNCS.PHASECHK.TRANS64 P1, [R3+URZ], R0 ;  /* 0x00000000030095a7 */ /* 0x000f24000802007f */
[----:B----4-:R-:W-:Y:S05]  /*5c00*/  @!P1 BRA `(.L_x_22) ;  /* 0xfffffffc00f09947 */ /* 0x010fea000383ffff */
[----:B------:R-:W-:Y:S05]  /*5c10*/  BRA `(.L_x_21) ;  /* 0xffffffb800bc7947 */ /* 0x000fea000383ffff */
.L_x_27:
[----:B-1----:R1:W2:Y:S02]  /*5c20*/  SYNCS.PHASECHK.TRANS64.TRYWAIT P1, [R5+URZ], R4 ;  /* 0x00000004050075a7 */ /* 0x0022a4000802017f */
[----:B--2---:R-:W-:Y:S05]  /*5c30*/  @!P1 NANOSLEEP.SYNCS 0x989680 ;  /* 0x009896800000995d */ /* 0x004fea0003900000 */
[----:B------:R-:W2:Y:S02]  /*5c40*/  @!P1 SYNCS.PHASECHK.TRANS64 P1, [R5+URZ], R4 ;  /* 0x00000004050095a7 */ /* 0x000ea4000802007f */
[----:B--2---:R-:W-:Y:S05]  /*5c50*/  @!P1 BRA `(.L_x_27) ;  /* 0xfffffffc00f09947 */ /* 0x004fea000383ffff */
[----:B------:R-:W-:Y:S05]  /*5c60*/  BRA `(.L_x_26) ;  /* 0xffffffbc00a47947 */ /* 0x000fea000383ffff */
.L_x_72:
[----:B------:R-:W-:Y:S01]  /*5c70*/  BSSY B1, `(.L_x_104) ;  /* 0x0000006000017945 */ /* 0x000fe20003800000 */
[----:B------:R-:W-:-:S07]  /*5c80*/  IMAD.MOV.U32 R15, RZ, RZ, -0x1 ;  /* 0xffffffffff0f7424 */ /* 0x000fce00078e00ff */
[----:B------:R-:W-:Y:S05]  /*5c90*/  WARPSYNC.COLLECTIVE R15, `(.L_x_105) ;  /* 0x000000000f0c7348 */ /* 0x000fea0003c00000 */
[----:B------:R-:W-:Y:S02]  /*5ca0*/  ELECT P6, UR62, PT ;  /* 0x00000000003e782f */ /* 0x000fe400038c0000 */
[----:B------:R-:W-:Y:S01]  /*5cb0*/  MOV R14, UR62 ;  /* 0x0000003e000e7c02 */ /* 0x000fe20008000f00 */
[----:B------:R-:W-:Y:S10]  /*5cc0*/  ENDCOLLECTIVE ;  /* 0x000000000000791b */ /* 0x000ff40003800000 */
.L_x_105:
[----:B------:R-:W-:Y:S05]  /*5cd0*/  BSYNC B1 ;  /* 0x0000000000017941 */ /* 0x000fea0003800000 */
.L_x_104:
[----:B------:R-:W-:Y:S05]  /*5ce0*/  BRA `(.L_x_106) ;  /* 0xffffffe800687947 */ /* 0x000fea000383ffff */
.L_x_75:
[----:B0-----:R0:W1:Y:S02]  /*5cf0*/  SYNCS.PHASECHK.TRANS64.TRYWAIT P0, [R24+URZ+0x88], R5 ;  /* 0x00008805180075a7 */ /* 0x001064000800017f */
[----:B-1----:R-:W-:Y:S05]  /*5d00*/  @!P0 NANOSLEEP.SYNCS 0x989680 ;  /* 0x009896800000895d */ /* 0x002fea0003900000 */
[----:B------:R-:W1:Y:S02]  /*5d10*/  @!P0 SYNCS.PHASECHK.TRANS64 P0, [R24+URZ+0x88], R5 ;  /* 0x00008805180085a7 */ /* 0x000e64000800007f */
[----:B-1----:R-:W-:Y:S05]  /*5d20*/  @!P0 BRA `(.L_x_75) ;  /* 0xfffffffc00f08947 */ /* 0x002fea000383ffff */
[----:B------:R-:W-:Y:S05]  /*5d30*/  BRA `(.L_x_107) ;  /* 0xffffffe800a07947 */ /* 0x000fea000383ffff */
.L_x_83:
[----:B------:R-:W-:Y:S01]  /*5d40*/  BSSY B0, `(.L_x_108) ;  /* 0x0000006000007945 */ /* 0x000fe20003800000 */
[----:B------:R-:W-:-:S07]  /*5d50*/  IMAD.MOV.U32 R15, RZ, RZ, -0x1 ;  /* 0xffffffffff0f7424 */ /* 0x000fce00078e00ff */
[----:B------:R-:W-:Y:S05]  /*5d60*/  WARPSYNC.COLLECTIVE R15, `(.L_x_109) ;  /* 0x000000000f0c7348 */ /* 0x000fea0003c00000 */
[----:B------:R-:W-:Y:S02]  /*5d70*/  ELECT P6, UR62, PT ;  /* 0x00000000003e782f */ /* 0x000fe400038c0000 */
[----:B------:R-:W-:Y:S01]  /*5d80*/  MOV R14, UR62 ;  /* 0x0000003e000e7c02 */ /* 0x000fe20008000f00 */
[----:B------:R-:W-:Y:S10]  /*5d90*/  ENDCOLLECTIVE ;  /* 0x000000000000791b */ /* 0x000ff40003800000 */
.L_x_109:
[----:B------:R-:W-:Y:S05]  /*5da0*/  BSYNC B0 ;  /* 0x0000000000007941 */ /* 0x000fea0003800000 */
.L_x_108:
[----:B------:R-:W-:Y:S05]  /*5db0*/  BRA `(.L_x_110) ;  /* 0xfffffff000fc7947 */ /* 0x000fea000383ffff */
.L_x_87:
[----:B0-----:R0:W1:Y:S02]  /*5dc0*/  SYNCS.PHASECHK.TRANS64.TRYWAIT P0, [R7+URZ], R2 ;  /* 0x00000002070075a7 */ /* 0x001064000800017f */
[----:B-1----:R-:W-:Y:S05]  /*5dd0*/  @!P0 NANOSLEEP.SYNCS 0x989680 ;  /* 0x009896800000895d */ /* 0x002fea0003900000 */
[----:B------:R-:W1:Y:S02]  /*5de0*/  @!P0 SYNCS.PHASECHK.TRANS64 P0, [R7+URZ], R2 ;  /* 0x00000002070085a7 */ /* 0x000e64000800007f */
[----:B-1----:R-:W-:Y:S05]  /*5df0*/  @!P0 BRA `(.L_x_87) ;  /* 0xfffffffc00f08947 */ /* 0x002fea000383ffff */
[----:B------:R-:W-:Y:S05]  /*5e00*/  BRA `(.L_x_111) ;  /* 0xfffffff4003c7947 */ /* 0x000fea000383ffff */
.L_x_88:
[----:B0-----:R0:W1:Y:S02]  /*5e10*/  SYNCS.PHASECHK.TRANS64.TRYWAIT P0, [R9+URZ], R4 ;  /* 0x00000004090075a7 */ /* 0x001064000800017f */
[----:B-1----:R-:W-:Y:S05]  /*5e20*/  @!P0 NANOSLEEP.SYNCS 0x989680 ;  /* 0x009896800000895d */ /* 0x002fea0003900000 */
[----:B------:R-:W1:Y:S02]  /*5e30*/  @!P0 SYNCS.PHASECHK.TRANS64 P0, [R9+URZ], R4 ;  /* 0x00000004090085a7 */ /* 0x000e64000800007f */
[----:B-1----:R-:W-:Y:S05]  /*5e40*/  @!P0 BRA `(.L_x_88) ;  /* 0xfffffffc00f08947 */ /* 0x002fea000383ffff */
[----:B------:R-:W-:Y:S05]  /*5e50*/  BRA `(.L_x_112) ;  /* 0xfffffff4004c7947 */ /* 0x000fea000383ffff */
.L_x_89:
[----:B0-----:R0:W1:Y:S02]  /*5e60*/  SYNCS.PHASECHK.TRANS64.TRYWAIT P0, [R6+URZ], R5 ;  /* 0x00000005060075a7 */ /* 0x001064000800017f */
[----:B-1----:R-:W-:Y:S05]  /*5e70*/  @!P0 NANOSLEEP.SYNCS 0x989680 ;  /* 0x009896800000895d */ /* 0x002fea0003900000 */
[----:B------:R-:W1:Y:S02]  /*5e80*/  @!P0 SYNCS.PHASECHK.TRANS64 P0, [R6+URZ], R5 ;  /* 0x00000005060085a7 */ /* 0x000e64000800007f */
[----:B-1----:R-:W-:Y:S05]  /*5e90*/  @!P0 BRA `(.L_x_89) ;  /* 0xfffffffc00f08947 */ /* 0x002fea000383ffff */
[----:B------:R-:W-:Y:S05]  /*5ea0*/  BRA `(.L_x_113) ;  /* 0xfffffff4005c7947 */ /* 0x000fea000383ffff */
.L_x_90:
[----:B0-----:R0:W1:Y:S02]  /*5eb0*/  SYNCS.PHASECHK.TRANS64.TRYWAIT P0, [R9+URZ], R4 ;  /* 0x00000004090075a7 */ /* 0x001064000800017f */
[----:B-1----:R-:W-:Y:S05]  /*5ec0*/  @!P0 NANOSLEEP.SYNCS 0x989680 ;  /* 0x009896800000895d */ /* 0x002fea0003900000 */
[----:B------:R-:W1:Y:S02]  /*5ed0*/  @!P0 SYNCS.PHASECHK.TRANS64 P0, [R9+URZ], R4 ;  /* 0x00000004090085a7 */ /* 0x000e64000800007f */
[----:B-1----:R-:W-:Y:S05]  /*5ee0*/  @!P0 BRA `(.L_x_90) ;  /* 0xfffffffc00f08947 */ /* 0x002fea000383ffff */
[----:B------:R-:W-:Y:S05]  /*5ef0*/  BRA `(.L_x_114) ;  /* 0xfffffff4006c7947 */ /* 0x000fea000383ffff */
.L_x_91:
[----:B0-----:R0:W1:Y:S02]  /*5f00*/  SYNCS.PHASECHK.TRANS64.TRYWAIT P0, [R6+URZ], R5 ;  /* 0x00000005060075a7 */ /* 0x001064000800017f */
[----:B-1----:R-:W-:Y:S05]  /*5f10*/  @!P0 NANOSLEEP.SYNCS 0x989680 ;  /* 0x009896800000895d */ /* 0x002fea0003900000 */
[----:B------:R-:W1:Y:S02]  /*5f20*/  @!P0 SYNCS.PHASECHK.TRANS64 P0, [R6+URZ], R5 ;  /* 0x00000005060085a7 */ /* 0x000e64000800007f */
[----:B-1----:R-:W-:Y:S05]  /*5f30*/  @!P0 BRA `(.L_x_91) ;  /* 0xfffffffc00f08947 */ /* 0x002fea000383ffff */
[----:B------:R-:W-:Y:S05]  /*5f40*/  BRA `(.L_x_115) ;  /* 0xfffffff4007c7947 */ /* 0x000fea000383ffff */
.L_x_92:
[----:B0-----:R0:W1:Y:S02]  /*5f50*/  SYNCS.PHASECHK.TRANS64.TRYWAIT P0, [R9+URZ], R4 ;  /* 0x00000004090075a7 */ /* 0x001064000800017f */
[----:B-1----:R-:W-:Y:S05]  /*5f60*/  @!P0 NANOSLEEP.SYNCS 0x989680 ;  /* 0x009896800000895d */ /* 0x002fea0003900000 */
[----:B------:R-:W1:Y:S02]  /*5f70*/  @!P0 SYNCS.PHASECHK.TRANS64 P0, [R9+URZ], R4 ;  /* 0x00000004090085a7 */ /* 0x000e64000800007f */
[----:B-1----:R-:W-:Y:S05]  /*5f80*/  @!P0 BRA `(.L_x_92) ;  /* 0xfffffffc00f08947 */ /* 0x002fea000383ffff */
[----:B------:R-:W-:Y:S05]  /*5f90*/  BRA `(.L_x_116) ;  /* 0xfffffff4008c7947 */ /* 0x000fea000383ffff */
.L_x_93:
[----:B0-----:R0:W1:Y:S02]  /*5fa0*/  SYNCS.PHASECHK.TRANS64.TRYWAIT P0, [R6+URZ], R5 ;  /* 0x00000005060075a7 */ /* 0x001064000800017f */
[----:B-1----:R-:W-:Y:S05]  /*5fb0*/  @!P0 NANOSLEEP.SYNCS 0x989680 ;  /* 0x009896800000895d */ /* 0x002fea0003900000 */
[----:B------:R-:W1:Y:S02]  /*5fc0*/  @!P0 SYNCS.PHASECHK.TRANS64 P0, [R6+URZ], R5 ;  /* 0x00000005060085a7 */ /* 0x000e64000800007f */
[----:B-1----:R-:W-:Y:S05]  /*5fd0*/  @!P0 BRA `(.L_x_93) ;  /* 0xfffffffc00f08947 */ /* 0x002fea000383ffff */
[----:B------:R-:W-:Y:S05]  /*5fe0*/  BRA `(.L_x_117) ;  /* 0xfffffff4009c7947 */ /* 0x000fea000383ffff */
.L_x_94:
[----:B0-----:R0:W1:Y:S02]  /*5ff0*/  SYNCS.PHASECHK.TRANS64.TRYWAIT P0, [R9+URZ], R4 ;  /* 0x00000004090075a7 */ /* 0x001064000800017f */
[----:B-1----:R-:W-:Y:S05]  /*6000*/  @!P0 NANOSLEEP.SYNCS 0x989680 ;  /* 0x009896800000895d */ /* 0x002fea0003900000 */
[----:B------:R-:W1:Y:S02]  /*6010*/  @!P0 SYNCS.PHASECHK.TRANS64 P0, [R9+URZ], R4 ;  /* 0x00000004090085a7 */ /* 0x000e64000800007f */
[----:B-1----:R-:W-:Y:S05]  /*6020*/  @!P0 BRA `(.L_x_94) ;  /* 0xfffffffc00f08947 */ /* 0x002fea000383ffff */
[----:B------:R-:W-:Y:S05]  /*6030*/  BRA `(.L_x_118) ;  /* 0xfffffff400ac7947 */ /* 0x000fea000383ffff */
.L_x_95:
[----:B0-----:R0:W1:Y:S02]  /*6040*/  SYNCS.PHASECHK.TRANS64.TRYWAIT P0, [R6+URZ], R5 ;  /* 0x00000005060075a7 */ /* 0x001064000800017f */
[----:B-1----:R-:W-:Y:S05]  /*6050*/  @!P0 NANOSLEEP.SYNCS 0x989680 ;  /* 0x009896800000895d */ /* 0x002fea0003900000 */
[----:B------:R-:W1:Y:S02]  /*6060*/  @!P0 SYNCS.PHASECHK.TRANS64 P0, [R6+URZ], R5 ;  /* 0x00000005060085a7 */ /* 0x000e64000800007f */
[----:B-1----:R-:W-:Y:S05]  /*6070*/  @!P0 BRA `(.L_x_95) ;  /* 0xfffffffc00f08947 */ /* 0x002fea000383ffff */
[----:B------:R-:W-:Y:S05]  /*6080*/  BRA `(.L_x_119) ;  /* 0xfffffff400bc7947 */ /* 0x000fea000383ffff */
.L_x_96:
[----:B0-----:R0:W1:Y:S02]  /*6090*/  SYNCS.PHASECHK.TRANS64.TRYWAIT P0, [R9+URZ], R4 ;  /* 0x00000004090075a7 */ /* 0x001064000800017f */
[----:B-1----:R-:W-:Y:S05]  /*60a0*/  @!P0 NANOSLEEP.SYNCS 0x989680 ;  /* 0x009896800000895d */ /* 0x002fea0003900000 */
[----:B------:R-:W1:Y:S02]  /*60b0*/  @!P0 SYNCS.PHASECHK.TRANS64 P0, [R9+URZ], R4 ;  /* 0x00000004090085a7 */ /* 0x000e64000800007f */
[----:B-1----:R-:W-:Y:S05]  /*60c0*/  @!P0 BRA `(.L_x_96) ;  /* 0xfffffffc00f08947 */ /* 0x002fea000383ffff */
[----:B------:R-:W-:Y:S05]  /*60d0*/  BRA `(.L_x_120) ;  /* 0xfffffff400cc7947 */ /* 0x000fea000383ffff */
.L_x_97:
[----:B0-----:R0:W1:Y:S02]  /*60e0*/  SYNCS.PHASECHK.TRANS64.TRYWAIT P0, [R6+URZ], R5 ;  /* 0x00000005060075a7 */ /* 0x001064000800017f */
[----:B-1----:R-:W-:Y:S05]  /*60f0*/  @!P0 NANOSLEEP.SYNCS 0x989680 ;  /* 0x009896800000895d */ /* 0x002fea0003900000 */
[----:B------:R-:W1:Y:S02]  /*6100*/  @!P0 SYNCS.PHASECHK.TRANS64 P0, [R6+URZ], R5 ;  /* 0x00000005060085a7 */ /* 0x000e64000800007f */
[----:B-1----:R-:W-:Y:S05]  /*6110*/  @!P0 BRA `(.L_x_97) ;  /* 0xfffffffc00f08947 */ /* 0x002fea000383ffff */
[----:B------:R-:W-:Y:S05]  /*6120*/  BRA `(.L_x_121) ;  /* 0xfffffff400dc7947 */ /* 0x000fea000383ffff */
.L_x_98:
[----:B0-----:R0:W1:Y:S02]  /*6130*/  SYNCS.PHASECHK.TRANS64.TRYWAIT P0, [R9+URZ], R4 ;  /* 0x00000004090075a7 */ /* 0x001064000800017f */
[----:B-1----:R-:W-:Y:S05]  /*6140*/  @!P0 NANOSLEEP.SYNCS 0x989680 ;  /* 0x009896800000895d */ /* 0x002fea0003900000 */
[----:B------:R-:W1:Y:S02]  /*6150*/  @!P0 SYNCS.PHASECHK.TRANS64 P0, [R9+URZ], R4 ;  /* 0x00000004090085a7 */ /* 0x000e64000800007f */
[----:B-1----:R-:W-:Y:S05]  /*6160*/  @!P0 BRA `(.L_x_98) ;  /* 0xfffffffc00f08947 */ /* 0x002fea000383ffff */
[----:B------:R-:W-:Y:S05]  /*6170*/  BRA `(.L_x_122) ;  /* 0xfffffff400ec7947 */ /* 0x000fea000383ffff */
.L_x_99:
[----:B0-----:R0:W1:Y:S02]  /*6180*/  SYNCS.PHASECHK.TRANS64.TRYWAIT P0, [R6+URZ], R5 ;  /* 0x00000005060075a7 */ /* 0x001064000800017f */
[----:B-1----:R-:W-:Y:S05]  /*6190*/  @!P0 NANOSLEEP.SYNCS 0x989680 ;  /* 0x009896800000895d */ /* 0x002fea0003900000 */
[----:B------:R-:W1:Y:S02]  /*61a0*/  @!P0 SYNCS.PHASECHK.TRANS64 P0, [R6+URZ], R5 ;  /* 0x00000005060085a7 */ /* 0x000e64000800007f */
[----:B-1----:R-:W-:Y:S05]  /*61b0*/  @!P0 BRA `(.L_x_99) ;  /* 0xfffffffc00f08947 */ /* 0x002fea000383ffff */
[----:B------:R-:W-:Y:S05]  /*61c0*/  BRA `(.L_x_123) ;  /* 0xfffffff400fc7947 */ /* 0x000fea000383ffff */
.L_x_100:
[----:B0-----:R0:W1:Y:S02]  /*61d0*/  SYNCS.PHASECHK.TRANS64.TRYWAIT P0, [R9+URZ], R4 ;  /* 0x00000004090075a7 */ /* 0x001064000800017f */
[----:B-1----:R-:W-:Y:S05]  /*61e0*/  @!P0 NANOSLEEP.SYNCS 0x989680 ;  /* 0x009896800000895d */ /* 0x002fea0003900000 */
[----:B------:R-:W1:Y:S02]  /*61f0*/  @!P0 SYNCS.PHASECHK.TRANS64 P0, [R9+URZ], R4 ;  /* 0x00000004090085a7 */ /* 0x000e64000800007f */
[----:B-1----:R-:W-:Y:S05]  /*6200*/  @!P0 BRA `(.L_x_100) ;  /* 0xfffffffc00f08947 */ /* 0x002fea000383ffff */
[----:B------:R-:W-:Y:S05]  /*6210*/  BRA `(.L_x_124) ;  /* 0xfffffff8000c7947 */ /* 0x000fea000383ffff */
.L_x_101:
[----:B0-----:R0:W1:Y:S02]  /*6220*/  SYNCS.PHASECHK.TRANS64.TRYWAIT P0, [R6+URZ], R5 ;  /* 0x00000005060075a7 */ /* 0x001064000800017f */
[----:B-1----:R-:W-:Y:S05]  /*6230*/  @!P0 NANOSLEEP.SYNCS 0x989680 ;  /* 0x009896800000895d */ /* 0x002fea0003900000 */
[----:B------:R-:W1:Y:S02]  /*6240*/  @!P0 SYNCS.PHASECHK.TRANS64 P0, [R6+URZ], R5 ;  /* 0x00000005060085a7 */ /* 0x000e64000800007f */
[----:B-1----:R-:W-:Y:S05]  /*6250*/  @!P0 BRA `(.L_x_101) ;  /* 0xfffffffc00f08947 */ /* 0x002fea000383ffff */
[----:B------:R-:W-:Y:S05]  /*6260*/  BRA `(.L_x_125) ;  /* 0xfffffff8001c7947 */ /* 0x000fea000383ffff */
.L_x_102:
[----:B-1----:R1:W2:Y:S02]  /*6270*/  SYNCS.PHASECHK.TRANS64.TRYWAIT P0, [R9+URZ], R4 ;  /* 0x00000004090075a7 */ /* 0x0022a4000800017f */
[----:B--2---:R-:W-:Y:S05]  /*6280*/  @!P0 NANOSLEEP.SYNCS 0x989680 ;  /* 0x009896800000895d */ /* 0x004fea0003900000 */
[----:B------:R-:W2:Y:S02]  /*6290*/  @!P0 SYNCS.PHASECHK.TRANS64 P0, [R9+URZ], R4 ;  /* 0x00000004090085a7 */ /* 0x000ea4000800007f */
[----:B--2---:R-:W-:Y:S05]  /*62a0*/  @!P0 BRA `(.L_x_102) ;  /* 0xfffffffc00f08947 */ /* 0x004fea000383ffff */
[----:B------:R-:W-:Y:S05]  /*62b0*/  BRA `(.L_x_126) ;  /* 0xfffffff800247947 */ /* 0x000fea000383ffff */
.L_x_127:
[----:B------:R-:W-:-:S00]  /*62c0*/  BRA `(.L_x_127) ;  /* 0xfffffffc00fc7947 */ /* 0x000fc0000383ffff */
[----:B------:R-:W-:-:S00]  /*62d0*/  NOP ;  /* 0x0000000000007918 */ /* 0x000fc00000000000 */
        /* <DEDUP_REMOVED lines=10> */
.L_x_128:


//--------------------- .nv.global.init           --------------------------
	.section	.nv.global.init,"aw",@progbits
.nv.global.init:
	.type		$str$22,@object
	.size		$str$22,($str$23 - $str$22)
$str$22:
        /*0000*/ 	.byte	0x6b, 0x5f, 0x74, 0x69, 0x6c, 0x65, 0x5f, 0x63, 0x6f, 0x75, 0x6e, 0x74, 0x20, 0x3e, 0x3d, 0x20
        /*0010*/ 	.byte	0x31, 0x00
	.type		$str$23,@object
	.size		$str$23,(__unnamed_1 - $str$23)
$str$23:
        /*0012*/ 	.byte	0x2f, 0x74, 0x6d, 0x70, 0x2f, 0x63, 0x75, 0x74, 0x6c, 0x61, 0x73, 0x73, 0x5f, 0x73, 0x77, 0x65
        /*0022*/ 	.byte	0x65, 0x70, 0x5f, 0x73, 0x72, 0x63, 0x2f, 0x69, 0x6e, 0x63, 0x6c, 0x75, 0x64, 0x65, 0x2f, 0x63
        /*0032*/ 	.byte	0x75, 0x74, 0x6c, 0x61, 0x73, 0x73, 0x2f, 0x67, 0x65, 0x6d, 0x6d, 0x2f, 0x63, 0x6f, 0x6c, 0x6c
        /*0042*/ 	.byte	0x65, 0x63, 0x74, 0x69, 0x76, 0x65, 0x2f, 0x73, 0x6d, 0x39, 0x30, 0x5f, 0x6d, 0x6d, 0x61, 0x5f
        /*0052*/ 	.byte	0x74, 0x6d, 0x61, 0x5f, 0x67, 0x6d, 0x6d, 0x61, 0x5f, 0x73, 0x73, 0x5f, 0x77, 0x61, 0x72, 0x70
        /*0062*/ 	.byte	0x73, 0x70, 0x65, 0x63, 0x69, 0x61, 0x6c, 0x69, 0x7a, 0x65, 0x64, 0x2e, 0x68, 0x70, 0x70, 0x00
	.type		__unnamed_1,@object
	.size		__unnamed_1,(.L_0 - __unnamed_1)
__unnamed_1:
        /*0072*/ 	.byte	0x76, 0x6f, 0x69, 0x64, 0x20, 0x63, 0x75, 0x74, 0x6c, 0x61, 0x73, 0x73, 0x3a, 0x3a, 0x67, 0x65
        /* <DEDUP_REMOVED lines=180> */
        /*0bc2*/ 	.byte	0x79, 0x5d, 0x00
.L_0:


//--------------------- .nv.shared._ZN7cutlass13device_kernelINS_4gemm6kernel13GemmUniversalIN4cute5tupleIJiiiiEEENS1_10collective13CollectiveMmaINS1_34MainloopSm90TmaGmmaWarpSpecializedILi17ENS5_IJNS4_1CILi2EEENSA_ILi1EEESC_EEENS1_35KernelTmaWarpSpecializedCooperativeEEENS5_IJNSA_ILi192EEENSA_ILi16EEENSA_ILi32EEEEEENS_6half_tENS5_IJlSC_lEEESK_SL_NS4_8TiledMMAINS4_8MMA_AtomIJNS4_4SM904GMMA25MMA_64x16x16_F32F16F16_SSILNSP_5MajorE0ELSR_0ELNSP_7ScaleInE1ELSS_1EEEEEENS4_6LayoutISD_NS5_IJSC_NSA_ILi0EEESW_EEEEENS5_IJNS4_10UnderscoreESZ_SZ_EEEEENS4_13SM90_TMA_LOADENS4_14ComposedLayoutINS4_7SwizzleILi2ELi4ELi3EEENS4_18smem_ptr_flag_bitsILi16EEENSV_INS5_IJNSA_ILi8EEESI_EEENS5_IJSI_SC_EEEEEEEvNS4_8identityENS4_23SM90_TMA_LOAD_MULTICASTES1C_vS1D_EENS_8epilogue10collective6detail29Sm90TmaWarpSpecializedAdapterINS1H_15DefaultEpilogueISK_SL_SL_NS1G_6thread17LinearCombinationISK_Li1EffLNS1L_9ScaleType4KindE0ELNS_15FloatRoundStyleE2ESK_EENS1_15EpilogueDefaultEEEEEvvEEEEvNT_6ParamsE --------------------------
	.section	.nv.shared._ZN7cutlass13device_kernelINS_4gemm6kernel13GemmUniversalIN4cute5tupleIJiiiiEEENS1_10collective13CollectiveMmaINS1_34MainloopSm90TmaGmmaWarpSpecializedILi17ENS5_IJNS4_1CILi2EEENSA_ILi1EEESC_EEENS1_35KernelTmaWarpSpecializedCooperativeEEENS5_IJNSA_ILi192EEENSA_ILi16EEENSA_ILi32EEEEEENS_6half_tENS5_IJlSC_lEEESK_SL_NS4_8TiledMMAINS4_8MMA_AtomIJNS4_4SM904GMMA25MMA_64x16x16_F32F16F16_SSILNSP_5MajorE0ELSR_0ELNSP_7ScaleInE1ELSS_1EEEEEENS4_6LayoutISD_NS5_IJSC_NSA_ILi0EEESW_EEEEENS5_IJNS4_10UnderscoreESZ_SZ_EEEEENS4_13SM90_TMA_LOADENS4_14ComposedLayoutINS4_7SwizzleILi2ELi4ELi3EEENS4_18smem_ptr_flag_bitsILi16EEENSV_INS5_IJNSA_ILi8EEESI_EEENS5_IJSI_SC_EEEEEEEvNS4_8identityENS4_23SM90_TMA_LOAD_MULTICASTES1C_vS1D_EENS_8epilogue10collective6detail29Sm90TmaWarpSpecializedAdapterINS1H_15DefaultEpilogueISK_SL_SL_NS1G_6thread17LinearCombinationISK_Li1EffLNS1L_9ScaleType4KindE0ELNS_15FloatRoundStyleE2ESK_EENS1_15EpilogueDefaultEEEEEvvEEEEvNT_6ParamsE,"aw",@nobits
	.sectionflags	@""
	.align	16
	.zero		1024


//--------------------- .nv.shared.reserved.0     --------------------------
	.section	.nv.shared.reserved.0,"aw",@nobits
	.weak		__nv_reservedSMEM_offset_0_alias
	.size		__nv_reservedSMEM_offset_0_alias, 0, 0
	.other		__nv_reservedSMEM_offset_0_alias,@"STO_CUDA_RESERVED_SHARED STV_DEFAULT"
__nv_reservedSMEM_offset_0_alias:
	.zero		0


//--------------------- .nv.global                --------------------------
	.section	.nv.global,"aw",@nobits
.nv.global:
	.type		_ZN39_INTERNAL_66b7af38_4_k_cu_dcdcbaa9_57694cute1_E,@object
	.size		_ZN39_INTERNAL_66b7af38_4_k_cu_dcdcbaa9_57694cute1_E,(_ZN39_INTERNAL_66b7af38_4_k_cu_dcdcbaa9_57694cuda3std3__45__cpo6cbeginE - _ZN39_INTERNAL_66b7af38_4_k_cu_dcdcbaa9_57694cute1_E)
_ZN39_INTERNAL_66b7af38_4_k_cu_dcdcbaa9_57694cute1_E:
	.zero		1
	.type		_ZN39_INTERNAL_66b7af38_4_k_cu_dcdcbaa9_57694cuda3std3__45__cpo6cbeginE,@object
	.size		_ZN39_INTERNAL_66b7af38_4_k_cu_dcdcbaa9_57694cuda3std3__45__cpo6cbeginE,(_ZN39_INTERNAL_66b7af38_4_k_cu_dcdcbaa9_57694cuda3std3__48in_placeE - _ZN39_INTERNAL_66b7af38_4_k_cu_dcdcbaa9_57694cuda3std3__45__cpo6cbeginE)
_ZN39_INTERNAL_66b7af38_4_k_cu_dcdcbaa9_57694cuda3std3__45__cpo6cbeginE:
	.zero		1
	.type		_ZN39_INTERNAL_66b7af38_4_k_cu_dcdcbaa9_57694cuda3std3__48in_placeE,@object
	.size		_ZN39_INTERNAL_66b7af38_4_k_cu_dcdcbaa9_57694cuda3std3__48in_placeE,(_ZN39_INTERNAL_66b7af38_4_k_cu_dcdcbaa9_57694cuda3std6ranges3__45__cpo9iter_moveE - _ZN39_INTERNAL_66b7af38_4_k_cu_dcdcbaa9_57694cuda3std3__48in_placeE)
_ZN39_INTERNAL_66b7af38_4_k_cu_dcdcbaa9_57694cuda3std3__48in_placeE:
	.zero		1
	.type		_ZN39_INTERNAL_66b7af38_4_k_cu_dcdcbaa9_57694cuda3std6ranges3__45__cpo9iter_moveE,@object
	.size		_ZN39_INTERNAL_66b7af38_4_k_cu_dcdcbaa9_57694cuda3std6ranges3__45__cpo9iter_moveE,(_ZN39_INTERNAL_66b7af38_4_k_cu_dcdcbaa9_57694cuda3std3__45__cpo5beginE - _ZN39_INTERNAL_66b7af38_4_k_cu_dcdcbaa9_57694cuda3std6ranges3__45__cpo9iter_moveE)
_ZN39_INTERNAL_66b7af38_4_k_cu_dcdcbaa9_57694cuda3std6ranges3__45__cpo9iter_moveE:
	.zero		1
	.type		_ZN39_INTERNAL_66b7af38_4_k_cu_dcdcbaa9_57694cuda3std3__45__cpo5beginE,@object
	.size		_ZN39_INTERNAL_66b7af38_4_k_cu_dcdcbaa9_57694cuda3std3__45__cpo5beginE,(_ZN39_INTERNAL_66b7af38_4_k_cu_dcdcbaa9_57694cuda3std3__441_GLOBAL__N__66b7af38_4_k_cu_dcdcbaa9_57696ignoreE - _ZN39_INTERNAL_66b7af38_4_k_cu_dcdcbaa9_57694cuda3std3__45__cpo5beginE)
_ZN39_INTERNAL_66b7af38_4_k_cu_dcdcbaa9_57694cuda3std3__45__cpo5beginE:
	.zero		1
	.type		_ZN39_INTERNAL_66b7af38_4_k_cu_dcdcbaa9_57694cuda3std3__441_GLOBAL__N__66b7af38_4_k_cu_dcdcbaa9_57696ignoreE,@object
	.size		_ZN39_INTERNAL_66b7af38_4_k_cu_dcdcbaa9_57694cuda3std3__441_GLOBAL__N__66b7af38_4_k_cu_dcdcbaa9_57696ignoreE,(_ZN39_INTERNAL_66b7af38_4_k_cu_dcdcbaa9_57694cute7productE - _ZN39_INTERNAL_66b7af38_4_k_cu_dcdcbaa9_57694cuda3std3__441_GLOBAL__N__66b7af38_4_k_cu_dcdcbaa9_57696ignoreE)
_ZN39_INTERNAL_66b7af38_4_k_cu_dcdcbaa9_57694cuda3std3__441_GLOBAL__N__66b7af38_4_k_cu_dcdcbaa9_57696ignoreE:
	.zero		1
	.type		_ZN39_INTERNAL_66b7af38_4_k_cu_dcdcbaa9_57694cute7productE,@object
	.size		_ZN39_INTERNAL_66b7af38_4_k_cu_dcdcbaa9_57694cute7productE,(_ZN39_INTERNAL_66b7af38_4_k_cu_dcdcbaa9_57694cuda3std3__45__cpo3endE - _ZN39_INTERNAL_66b7af38_4_k_cu_dcdcbaa9_57694cute7productE)
_ZN39_INTERNAL_66b7af38_4_k_cu_dcdcbaa9_57694cute7productE:
	.zero		1
	.type		_ZN39_INTERNAL_66b7af38_4_k_cu_dcdcbaa9_57694cuda3std3__45__cpo3endE,@object
	.size		_ZN39_INTERNAL_66b7af38_4_k_cu_dcdcbaa9_57694cuda3std3__45__cpo3endE,(_ZN39_INTERNAL_66b7af38_4_k_cu_dcdcbaa9_57694cuda3std3__419piecewise_constructE - _ZN39_INTERNAL_66b7af38_4_k_cu_dcdcbaa9_57694cuda3std3__45__cpo3endE)
_ZN39_INTERNAL_66b7af38_4_k_cu_dcdcbaa9_57694cuda3std3__45__cpo3endE:
	.zero		1
	.type		_ZN39_INTERNAL_66b7af38_4_k_cu_dcdcbaa9_57694cuda3std3__419piecewise_constructE,@object
	.size		_ZN39_INTERNAL_66b7af38_4_k_cu_dcdcbaa9_57694cuda3std3__419piecewise_constructE,(_ZN39_INTERNAL_66b7af38_4_k_cu_dcdcbaa9_57694cuda3std3__45__cpo4cendE - _ZN39_INTERNAL_66b7af38_4_k_cu_dcdcbaa9_57694cuda3std3__419piecewise_constructE)
_ZN39_INTERNAL_66b7af38_4_k_cu_dcdcbaa9_57694cuda3std3__419piecewise_constructE:
	.zero		1
	.type		_ZN39_INTERNAL_66b7af38_4_k_cu_dcdcbaa9_57694cuda3std3__45__cpo4cendE,@object
	.size		_ZN39_INTERNAL_66b7af38_4_k_cu_dcdcbaa9_57694cuda3std3__45__cpo4cendE,(_ZN39_INTERNAL_66b7af38_4_k_cu_dcdcbaa9_57694cuda3std6ranges3__45__cpo4swapE - _ZN39_INTERNAL_66b7af38_4_k_cu_dcdcbaa9_57694cuda3std3__45__cpo4cendE)
_ZN39_INTERNAL_66b7af38_4_k_cu_dcdcbaa9_57694cuda3std3__45__cpo4cendE:
	.zero		1
	.type		_ZN39_INTERNAL_66b7af38_4_k_cu_dcdcbaa9_57694cuda3std6ranges3__45__cpo4swapE,@object
	.size		_ZN39_INTERNAL_66b7af38_4_k_cu_dcdcbaa9_57694cuda3std6ranges3__45__cpo4swapE,(.L_8 - _ZN39_INTERNAL_66b7af38_4_k_cu_dcdcbaa9_57694cuda3std6ranges3__45__cpo4swapE)
_ZN39_INTERNAL_66b7af38_4_k_cu_dcdcbaa9_57694cuda3std6ranges3__45__cpo4swapE:
	.zero		1
.L_8:


//--------------------- .nv.constant0._ZN7cutlass13device_kernelINS_4gemm6kernel13GemmUniversalIN4cute5tupleIJiiiiEEENS1_10collective13CollectiveMmaINS1_34MainloopSm90TmaGmmaWarpSpecializedILi17ENS5_IJNS4_1CILi2EEENSA_ILi1EEESC_EEENS1_35KernelTmaWarpSpecializedCooperativeEEENS5_IJNSA_ILi192EEENSA_ILi16EEENSA_ILi32EEEEEENS_6half_tENS5_IJlSC_lEEESK_SL_NS4_8TiledMMAINS4_8MMA_AtomIJNS4_4SM904GMMA25MMA_64x16x16_F32F16F16_SSILNSP_5MajorE0ELSR_0ELNSP_7ScaleInE1ELSS_1EEEEEENS4_6LayoutISD_NS5_IJSC_NSA_ILi0EEESW_EEEEENS5_IJNS4_10UnderscoreESZ_SZ_EEEEENS4_13SM90_TMA_LOADENS4_14ComposedLayoutINS4_7SwizzleILi2ELi4ELi3EEENS4_18smem_ptr_flag_bitsILi16EEENSV_INS5_IJNSA_ILi8EEESI_EEENS5_IJSI_SC_EEEEEEEvNS4_8identityENS4_23SM90_TMA_LOAD_MULTICASTES1C_vS1D_EENS_8epilogue10collective6detail29Sm90TmaWarpSpecializedAdapterINS1H_15DefaultEpilogueISK_SL_SL_NS1G_6thread17LinearCombinationISK_Li1EffLNS1L_9ScaleType4KindE0ELNS_15FloatRoundStyleE2ESK_EENS1_15EpilogueDefaultEEEEEvvEEEEvNT_6ParamsE --------------------------
	.section	.nv.constant0._ZN7cutlass13device_kernelINS_4gemm6kernel13GemmUniversalIN4cute5tupleIJiiiiEEENS1_10collective13CollectiveMmaINS1_34MainloopSm90TmaGmmaWarpSpecializedILi17ENS5_IJNS4_1CILi2EEENSA_ILi1EEESC_EEENS1_35KernelTmaWarpSpecializedCooperativeEEENS5_IJNSA_ILi192EEENSA_ILi16EEENSA_ILi32EEEEEENS_6half_tENS5_IJlSC_lEEESK_SL_NS4_8TiledMMAINS4_8MMA_AtomIJNS4_4SM904GMMA25MMA_64x16x16_F32F16F16_SSILNSP_5MajorE0ELSR_0ELNSP_7ScaleInE1ELSS_1EEEEEENS4_6LayoutISD_NS5_IJSC_NSA_ILi0EEESW_EEEEENS5_IJNS4_10UnderscoreESZ_SZ_EEEEENS4_13SM90_TMA_LOADENS4_14ComposedLayoutINS4_7SwizzleILi2ELi4ELi3EEENS4_18smem_ptr_flag_bitsILi16EEENSV_INS5_IJNSA_ILi8EEESI_EEENS5_IJSI_SC_EEEEEEEvNS4_8identityENS4_23SM90_TMA_LOAD_MULTICASTES1C_vS1D_EENS_8epilogue10collective6detail29Sm90TmaWarpSpecializedAdapterINS1H_15DefaultEpilogueISK_SL_SL_NS1G_6thread17LinearCombinationISK_Li1EffLNS1L_9ScaleType4KindE0ELNS_15FloatRoundStyleE2ESK_EENS1_15EpilogueDefaultEEEEEvvEEEEvNT_6ParamsE,"a",@progbits
	.sectionflags	@""
	.align	4
.nv.constant0._ZN7cutlass13device_kernelINS_4gemm6kernel13GemmUniversalIN4cute5tupleIJiiiiEEENS1_10collective13CollectiveMmaINS1_34MainloopSm90TmaGmmaWarpSpecializedILi17ENS5_IJNS4_1CILi2EEENSA_ILi1EEESC_EEENS1_35KernelTmaWarpSpecializedCooperativeEEENS5_IJNSA_ILi192EEENSA_ILi16EEENSA_ILi32EEEEEENS_6half_tENS5_IJlSC_lEEESK_SL_NS4_8TiledMMAINS4_8MMA_AtomIJNS4_4SM904GMMA25MMA_64x16x16_F32F16F16_SSILNSP_5MajorE0ELSR_0ELNSP_7ScaleInE1ELSS_1EEEEEENS4_6LayoutISD_NS5_IJSC_NSA_ILi0EEESW_EEEEENS5_IJNS4_10UnderscoreESZ_SZ_EEEEENS4_13SM90_TMA_LOADENS4_14ComposedLayoutINS4_7SwizzleILi2ELi4ELi3EEENS4_18smem_ptr_flag_bitsILi16EEENSV_INS5_IJNSA_ILi8EEESI_EEENS5_IJSI_SC_EEEEEEEvNS4_8identityENS4_23SM90_TMA_LOAD_MULTICASTES1C_vS1D_EENS_8epilogue10collective6detail29Sm90TmaWarpSpecializedAdapterINS1H_15DefaultEpilogueISK_SL_SL_NS1G_6thread17LinearCombinationISK_Li1EffLNS1L_9ScaleType4KindE0ELNS_15FloatRoundStyleE2ESK_EENS1_15EpilogueDefaultEEEEEvvEEEEvNT_6ParamsE:
	.zero		1664


//--------------------- SYMBOLS --------------------------

	.type		.nv.reservedSmem.offset0,@object
	.size		.nv.reservedSmem.offset0,0x4
	.type		__assertfail,@function
